	.headerflags	@"EF_CUDA_TEXMODE_UNIFIED EF_CUDA_64BIT_ADDRESS EF_CUDA_ACCELERATORS EF_CUDA_SM90 EF_CUDA_VIRTUAL_SM(EF_CUDA_SM90)"
	.elftype	@"ET_EXEC"


//--------------------- .nv.info                  --------------------------
	.section	.nv.info,"",@"SHT_CUDA_INFO"
	.align	4


	//----- nvinfo : EIATTR_REGCOUNT
	.align		4
        /*0000*/ 	.byte	0x04, 0x2f
        /*0002*/ 	.short	(.L_3 - .L_2)
	.align		4
.L_2:
        /*0004*/ 	.word	index@(triton_poi_fused__native_batch_norm_legit_no_training_relu_threshold_backward_19)
        /*0008*/ 	.word	0x00000040


	//----- nvinfo : EIATTR_MIN_STACK_SIZE
	.align		4
.L_3:
        /*000c*/ 	.byte	0x04, 0x12
        /*000e*/ 	.short	(.L_5 - .L_4)
	.align		4
.L_4:
        /*0010*/ 	.word	index@(triton_poi_fused__native_batch_norm_legit_no_training_relu_threshold_backward_19)
        /*0014*/ 	.word	0x00000000


	//----- nvinfo : EIATTR_FRAME_SIZE
	.align		4
.L_5:
        /*0018*/ 	.byte	0x04, 0x11
        /*001a*/ 	.short	(.L_7 - .L_6)
	.align		4
.L_6:
        /*001c*/ 	.word	index@(triton_poi_fused__native_batch_norm_legit_no_training_relu_threshold_backward_19)
        /*0020*/ 	.word	0x00000000


	//----- nvinfo : EIATTR_MIN_STACK_SIZE
	.align		4
.L_7:
        /*0024*/ 	.byte	0x04, 0x12
        /*0026*/ 	.short	(.L_9 - .L_8)
	.align		4
.L_8:
        /*0028*/ 	.word	index@(triton_poi_fused__native_batch_norm_legit_no_training_relu_threshold_backward_19)
        /*002c*/ 	.word	0x00000000
.L_9:


//--------------------- .nv.info.triton_poi_fused__native_batch_norm_legit_no_training_relu_threshold_backward_19 --------------------------
	.section	.nv.info.triton_poi_fused__native_batch_norm_legit_no_training_relu_threshold_backward_19,"",@"SHT_CUDA_INFO"
	.sectionflags	@""
	.align	4


	//----- nvinfo : EIATTR_CUDA_API_VERSION
	.align		4
        /*0000*/ 	.byte	0x04, 0x37
        /*0002*/ 	.short	(.L_11 - .L_10)
.L_10:
        /*0004*/ 	.word	0x0000007c


	//----- nvinfo : EIATTR_KPARAM_INFO
	.align		4
.L_11:
        /*0008*/ 	.byte	0x04, 0x17
        /*000a*/ 	.short	(.L_13 - .L_12)
.L_12:
        /*000c*/ 	.word	0x00000000
        /*0010*/ 	.short	0x0008
        /*0012*/ 	.short	0x003c
        /*0014*/ 	.byte	0x00, 0xf0, 0x11, 0x00


	//----- nvinfo : EIATTR_KPARAM_INFO
	.align		4
.L_13:
        /*0018*/ 	.byte	0x04, 0x17
        /*001a*/ 	.short	(.L_15 - .L_14)
.L_14:
        /*001c*/ 	.word	0x00000000
        /*0020*/ 	.short	0x0007
        /*0022*/ 	.short	0x0038
        /*0024*/ 	.byte	0x00, 0xf0, 0x11, 0x00


	//----- nvinfo : EIATTR_KPARAM_INFO
	.align		4
.L_15:
        /*0028*/ 	.byte	0x04, 0x17
        /*002a*/ 	.short	(.L_17 - .L_16)
.L_16:
        /*002c*/ 	.word	0x00000000
        /*0030*/ 	.short	0x0006
        /*0032*/ 	.short	0x0030
        /*0034*/ 	.byte	0x00, 0xf4, 0x21, 0x00


	//----- nvinfo : EIATTR_KPARAM_INFO
	.align		4
.L_17:
        /*0038*/ 	.byte	0x04, 0x17
        /*003a*/ 	.short	(.L_19 - .L_18)
.L_18:
        /*003c*/ 	.word	0x00000000
        /*0040*/ 	.short	0x0005
        /*0042*/ 	.short	0x0028
        /*0044*/ 	.byte	0x00, 0xf4, 0x21, 0x00


	//----- nvinfo : EIATTR_KPARAM_INFO
	.align		4
.L_19:
        /*0048*/ 	.byte	0x04, 0x17
        /*004a*/ 	.short	(.L_21 - .L_20)
.L_20:
        /*004c*/ 	.word	0x00000000
        /*0050*/ 	.short	0x0004
        /*0052*/ 	.short	0x0020
        /*0054*/ 	.byte	0x00, 0xf4, 0x21, 0x00


	//----- nvinfo : EIATTR_KPARAM_INFO
	.align		4
.L_21:
        /*0058*/ 	.byte	0x04, 0x17
        /*005a*/ 	.short	(.L_23 - .L_22)
.L_22:
        /*005c*/ 	.word	0x00000000
        /*0060*/ 	.short	0x0003
        /*0062*/ 	.short	0x0018
        /*0064*/ 	.byte	0x00, 0xf4, 0x21, 0x00


	//----- nvinfo : EIATTR_KPARAM_INFO
	.align		4
.L_23:
        /*0068*/ 	.byte	0x04, 0x17
        /*006a*/ 	.short	(.L_25 - .L_24)
.L_24:
        /*006c*/ 	.word	0x00000000
        /*0070*/ 	.short	0x0002
        /*0072*/ 	.short	0x0010
        /*0074*/ 	.byte	0x00, 0xf4, 0x21, 0x00


	//----- nvinfo : EIATTR_KPARAM_INFO
	.align		4
.L_25:
        /*0078*/ 	.byte	0x04, 0x17
        /*007a*/ 	.short	(.L_27 - .L_26)
.L_26:
        /*007c*/ 	.word	0x00000000
        /*0080*/ 	.short	0x0001
        /*0082*/ 	.short	0x0008
        /*0084*/ 	.byte	0x00, 0xf4, 0x21, 0x00


	//----- nvinfo : EIATTR_KPARAM_INFO
	.align		4
.L_27:
        /*0088*/ 	.byte	0x04, 0x17
        /*008a*/ 	.short	(.L_29 - .L_28)
.L_28:
        /*008c*/ 	.word	0x00000000
        /*0090*/ 	.short	0x0000
        /*0092*/ 	.short	0x0000
        /*0094*/ 	.byte	0x00, 0xf4, 0x21, 0x00


	//----- nvinfo : EIATTR_SPARSE_MMA_MASK
	.align		4
.L_29:
        /*0098*/ 	.byte	0x03, 0x50
        /*009a*/ 	.short	0x0000


	//----- nvinfo : EIATTR_MAXREG_COUNT
	.align		4
        /*009c*/ 	.byte	0x03, 0x1b
        /*009e*/ 	.short	0x00ff


	//----- nvinfo : EIATTR_EXIT_INSTR_OFFSETS
	.align		4
        /*00a0*/ 	.byte	0x04, 0x1c
        /*00a2*/ 	.short	(.L_31 - .L_30)


	//   ....[0]....
.L_30:
        /*00a4*/ 	.word	0x00002700


	//   ....[1]....
        /*00a8*/ 	.word	0x00002720


	//----- nvinfo : EIATTR_REQNTID
	.align		4
.L_31:
        /*00ac*/ 	.byte	0x04, 0x10
        /*00ae*/ 	.short	(.L_33 - .L_32)
.L_32:
        /*00b0*/ 	.word	0x00000100
        /*00b4*/ 	.word	0x00000001
        /*00b8*/ 	.word	0x00000001


	//----- nvinfo : EIATTR_CBANK_PARAM_SIZE
	.align		4
.L_33:
        /*00bc*/ 	.byte	0x03, 0x19
        /*00be*/ 	.short	0x0040


	//----- nvinfo : EIATTR_PARAM_CBANK
	.align		4
        /*00c0*/ 	.byte	0x04, 0x0a
        /*00c2*/ 	.short	(.L_35 - .L_34)
	.align		4
.L_34:
        /*00c4*/ 	.word	index@(.nv.constant0.triton_poi_fused__native_batch_norm_legit_no_training_relu_threshold_backward_19)
        /*00c8*/ 	.short	0x0210
        /*00ca*/ 	.short	0x0040


	//----- nvinfo : EIATTR_SW_WAR
	.align		4
.L_35:
        /*00cc*/ 	.byte	0x04, 0x36
        /*00ce*/ 	.short	(.L_37 - .L_36)
.L_36:
        /*00d0*/ 	.word	0x00000008
.L_37:


//--------------------- .nv.callgraph             --------------------------
	.section	.nv.callgraph,"",@"SHT_CUDA_CALLGRAPH"
	.align	4
	.sectionentsize	8
	.align		4
        /*0000*/ 	.word	0x00000000
	.align		4
        /*0004*/ 	.word	0xffffffff
	.align		4
        /*0008*/ 	.word	0x00000000
	.align		4
        /*000c*/ 	.word	0xfffffffe
	.align		4
        /*0010*/ 	.word	0x00000000
	.align		4
        /*0014*/ 	.word	0xfffffffd
	.align		4
        /*0018*/ 	.word	0x00000000
	.align		4
        /*001c*/ 	.word	0xfffffffc


//--------------------- .nv.constant4             --------------------------
	.section	.nv.constant4,"a",@progbits
	.align	8
	.align		8
.nv.constant4:
        /*0000*/ 	.dword	_$_str
	.align		8
        /*0008*/ 	.dword	_$_str_$_2


//--------------------- .text.triton_poi_fused__native_batch_norm_legit_no_training_relu_threshold_backward_19 --------------------------
	.section	.text.triton_poi_fused__native_batch_norm_legit_no_training_relu_threshold_backward_19,"ax",@progbits
	.sectionflags	@"SHF_BARRIERS=1"
	.align	128
        .global         triton_poi_fused__native_batch_norm_legit_no_training_relu_threshold_backward_19
        .type           triton_poi_fused__native_batch_norm_legit_no_training_relu_threshold_backward_19,@function
        .size           triton_poi_fused__native_batch_norm_legit_no_training_relu_threshold_backward_19,(.L_x_1 - triton_poi_fused__native_batch_norm_legit_no_training_relu_threshold_backward_19)
        .other          triton_poi_fused__native_batch_norm_legit_no_training_relu_threshold_backward_19,@"STO_CUDA_ENTRY STV_DEFAULT"
triton_poi_fused__native_batch_norm_legit_no_training_relu_threshold_backward_19:
.text.triton_poi_fused__native_batch_norm_legit_no_training_relu_threshold_backward_19:
[----:B------:R-:W0:Y:S01]  /*0000*/  LDC R1, c[0x0][0x28] ;  /* 0x00000a00ff017b82 */ /* 0x000e220000000800 */
[----:B------:R-:W1:Y:S07]  /*0010*/  S2R R16, SR_CTAID.Y ;  /* 0x0000000000107919 */ /* 0x000e6e0000002600 */
[----:B------:R-:W2:Y:S01]  /*0020*/  LDC.64 R48, c[0x0][0x220] ;  /* 0x00008800ff307b82 */ /* 0x000ea20000000a00 */
[----:B------:R-:W-:Y:S01]  /*0030*/  ULDC.64 UR6, c[0x0][0x208] ;  /* 0x0000820000067ab9 */ /* 0x000fe20000000a00 */
[----:B------:R-:W3:Y:S01]  /*0040*/  S2R R6, SR_TID.X ;  /* 0x0000000000067919 */ /* 0x000ee20000002100 */
[----:B------:R-:W4:Y:S05]  /*0050*/  S2R R3, SR_CTAID.X ;  /* 0x0000000000037919 */ /* 0x000f2a0000002500 */
[----:B------:R-:W5:Y:S08]  /*0060*/  LDC.64 R36, c[0x0][0x218] ;  /* 0x00008600ff247b82 */ /* 0x000f700000000a00 */
[----:B------:R-:W4:Y:S01]  /*0070*/  LDC.64 R50, c[0x0][0x210] ;  /* 0x00008400ff327b82 */ /* 0x000f220000000a00 */
[----:B------:R-:W-:-:S02]  /*0080*/  CS2R R12, SRZ ;  /* 0x00000000000c7805 */ /* 0x000fc4000001ff00 */
[----:B------:R-:W-:Y:S02]  /*0090*/  CS2R R14, SRZ ;  /* 0x00000000000e7805 */ /* 0x000fe4000001ff00 */
[----:B------:R-:W-:-:S03]  /*00a0*/  CS2R R18, SRZ ;  /* 0x0000000000127805 */ /* 0x000fc6000001ff00 */
[----:B------:R-:W5:Y:S01]  /*00b0*/  LDC.64 R46, c[0x0][0x228] ;  /* 0x00008a00ff2e7b82 */ /* 0x000f620000000a00 */
[----:B-1----:R-:W-:-:S07]  /*00c0*/  IMAD.SHL.U32 R4, R16, 0x40, RZ ;  /* 0x0000004010047824 */ /* 0x002fce00078e00ff */
[----:B------:R-:W1:Y:S01]  /*00d0*/  LDC.64 R42, c[0x0][0x230] ;  /* 0x00008c00ff2a7b82 */ /* 0x000e620000000a00 */
[----:B---3--:R-:W-:-:S05]  /*00e0*/  IMAD.SHL.U32 R5, R6, 0x10, RZ ;  /* 0x0000001006057824 */ /* 0x008fca00078e00ff */
[----:B------:R-:W-:-:S04]  /*00f0*/  LOP3.LUT R5, R4, 0x30, R5, 0xf8, !PT ;  /* 0x0000003004057812 */ /* 0x000fc800078ef805 */
[----:B------:R-:W-:-:S04]  /*0100*/  SHF.R.S32.HI R0, RZ, 0x1f, R5 ;  /* 0x0000001fff007819 */ /* 0x000fc80000011405 */
[----:B------:R-:W-:-:S04]  /*0110*/  LEA.HI R7, R0, R5, RZ, 0x9 ;  /* 0x0000000500077211 */ /* 0x000fc800078f48ff */
[----:B------:R-:W-:-:S05]  /*0120*/  LOP3.LUT R0, R7, 0xfffffe00, RZ, 0xc0, !PT ;  /* 0xfffffe0007007812 */ /* 0x000fca00078ec0ff */
[----:B------:R-:W-:-:S04]  /*0130*/  IMAD.IADD R29, R5, 0x1, -R0 ;  /* 0x00000001051d7824 */ /* 0x000fc800078e0a00 */
[----:B--2---:R-:W-:-:S06]  /*0140*/  IMAD.WIDE R24, R29, 0x4, R48 ;  /* 0x000000041d187825 */ /* 0x004fcc00078e0230 */
[----:B------:R-:W2:Y:S01]  /*0150*/  LDG.E.EL.128 R24, desc[UR6][R24.64] ;  /* 0x0000000618187981 */ /* 0x000ea2000c2e1d00 */
[----:B------:R-:W-:Y:S01]  /*0160*/  SHF.R.U32.HI R2, RZ, 0x2, R6 ;  /* 0x00000002ff027819 */ /* 0x000fe20000011606 */
[----:B----4-:R-:W-:Y:S01]  /*0170*/  IMAD.SHL.U32 R3, R3, 0x40, RZ ;  /* 0x0000004003037824 */ /* 0x010fe200078e00ff */
[----:B------:R-:W-:Y:S01]  /*0180*/  SHF.R.S32.HI R7, RZ, 0x9, R7 ;  /* 0x00000009ff077819 */ /* 0x000fe20000011407 */
[----:B-----5:R-:W-:Y:S01]  /*0190*/  IMAD.WIDE R8, R29, 0x4, R36 ;  /* 0x000000041d087825 */ /* 0x020fe200078e0224 */
[----:B------:R-:W-:-:S04]  /*01a0*/  SGXT.U32 R2, R2, 0x6 ;  /* 0x000000060202781a */ /* 0x000fc80000000000 */
[----:B------:R-:W-:Y:S01]  /*01b0*/  LOP3.LUT R0, R3, R2, RZ, 0xfc, !PT ;  /* 0x0000000203007212 */ /* 0x000fe200078efcff */
[----:B------:R-:W3:Y:S03]  /*01c0*/  LDG.E.EL.128 R8, desc[UR6][R8.64] ;  /* 0x0000000608087981 */ /* 0x000ee6000c2e1d00 */
[----:B------:R-:W-:Y:S01]  /*01d0*/  ISETP.GE.AND P0, PT, R0, 0x33, PT ;  /* 0x000000330000780c */ /* 0x000fe20003f06270 */
[----:B------:R-:W-:-:S04]  /*01e0*/  IMAD R7, R7, 0x33, R0 ;  /* 0x0000003307077824 */ /* 0x000fc800078e0200 */
[----:B------:R-:W-:-:S04]  /*01f0*/  IMAD.SHL.U32 R40, R7, 0x200, RZ ;  /* 0x0000020007287824 */ /* 0x000fc800078e00ff */
[----:B------:R-:W-:-:S04]  /*0200*/  IMAD.IADD R0, R29, 0x1, R40 ;  /* 0x000000011d007824 */ /* 0x000fc800078e0228 */
[----:B0-----:R-:W-:-:S05]  /*0210*/  IMAD.WIDE R20, R0, 0x4, R50 ;  /* 0x0000000400147825 */ /* 0x001fca00078e0232 */
[----:B------:R-:W3:Y:S01]  /*0220*/  @!P0 LDG.E.EL.128 R12, desc[UR6][R20.64] ;  /* 0x00000006140c8981 */ /* 0x000ee2000c2e1d00 */
[----:B------:R-:W-:Y:S02]  /*0230*/  SHF.R.S32.HI R28, RZ, 0x19, R16 ;  /* 0x00000019ff1c7819 */ /* 0x000fe40000011410 */
[----:B------:R-:W-:Y:S02]  /*0240*/  LOP3.LUT R45, R5, 0x4, RZ, 0xfc, !PT ;  /* 0x00000004052d7812 */ /* 0x000fe400078efcff */
[----:B------:R-:W-:-:S04]  /*0250*/  SGXT R28, R28, 0x1 ;  /* 0x000000011c1c781a */ /* 0x000fc80000000200 */
[----:B------:R-:W-:-:S04]  /*0260*/  LEA.HI R7, R28, R45, RZ, 0x9 ;  /* 0x0000002d1c077211 */ /* 0x000fc800078f48ff */
[----:B------:R-:W-:Y:S02]  /*0270*/  LOP3.LUT R16, R7, 0xfffffe00, RZ, 0xc0, !PT ;  /* 0xfffffe0007107812 */ /* 0x000fe400078ec0ff */
[----:B------:R-:W-:-:S03]  /*0280*/  LOP3.LUT R39, R5, 0x8, RZ, 0xfc, !PT ;  /* 0x0000000805277812 */ /* 0x000fc600078efcff */
[----:B------:R-:W-:Y:S01]  /*0290*/  IMAD.IADD R45, R45, 0x1, -R16 ;  /* 0x000000012d2d7824 */ /* 0x000fe200078e0a10 */
[----:B------:R-:W-:-:S03]  /*02a0*/  LEA.HI R7, R28, R39, RZ, 0x9 ;  /* 0x000000271c077211 */ /* 0x000fc600078f48ff */
[----:B------:R-:W-:Y:S01]  /*02b0*/  IMAD.IADD R31, R45, 0x1, R40 ;  /* 0x000000012d1f7824 */ /* 0x000fe200078e0228 */
[----:B------:R-:W-:-:S03]  /*02c0*/  CS2R R16, SRZ ;  /* 0x0000000000107805 */ /* 0x000fc6000001ff00 */
[----:B------:R-:W-:-:S05]  /*02d0*/  IMAD.WIDE R30, R31, 0x4, R50 ;  /* 0x000000041f1e7825 */ /* 0x000fca00078e0232 */
[----:B------:R0:W4:Y:S01]  /*02e0*/  @!P0 LDG.E.EL.128 R16, desc[UR6][R30.64] ;  /* 0x000000061e108981 */ /* 0x000122000c2e1d00 */
[----:B--2---:R-:W-:Y:S01]  /*02f0*/  FADD R32, R24, 9.9999997473787516356e-06 ;  /* 0x3727c5ac18207421 */ /* 0x004fe20000000000 */
[----:B------:R-:W-:-:S05]  /*0300*/  FADD R25, R25, 9.9999997473787516356e-06 ;  /* 0x3727c5ac19197421 */ /* 0x000fca0000000000 */
[----:B------:R-:W2:Y:S01]  /*0310*/  MUFU.SQRT R32, R32 ;  /* 0x0000002000207308 */ /* 0x000ea20000002000 */
[----:B------:R-:W-:Y:S01]  /*0320*/  FADD R26, R26, 9.9999997473787516356e-06 ;  /* 0x3727c5ac1a1a7421 */ /* 0x000fe20000000000 */
[----:B------:R-:W-:-:S06]  /*0330*/  FADD R27, R27, 9.9999997473787516356e-06 ;  /* 0x3727c5ac1b1b7421 */ /* 0x000fcc0000000000 */
[----:B------:R-:W5:Y:S01]  /*0340*/  MUFU.SQRT R25, R25 ;  /* 0x0000001900197308 */ /* 0x000f620000002000 */
[----:B------:R-:W-:Y:S02]  /*0350*/  LOP3.LUT R24, R7, 0xfffffe00, RZ, 0xc0, !PT ;  /* 0xfffffe0007187812 */ /* 0x000fe400078ec0ff */
[----:B--2---:R-:W-:-:S05]  /*0360*/  FSETP.GT.AND P6, PT, R32, 8.50705917302346158658e+37, PT ;  /* 0x7e8000002000780b */ /* 0x004fca0003fc4000 */
[----:B------:R-:W2:Y:S01]  /*0370*/  MUFU.SQRT R26, R26 ;  /* 0x0000001a001a7308 */ /* 0x000ea20000002000 */
[----:B------:R-:W-:-:S07]  /*0380*/  FSETP.GEU.AND P1, PT, R32, 1.175494350822287508e-38, PT ;  /* 0x008000002000780b */ /* 0x000fce0003f2e000 */
[----:B------:R-:W1:Y:S01]  /*0390*/  MUFU.SQRT R27, R27 ;  /* 0x0000001b001b7308 */ /* 0x000e620000002000 */
[----:B------:R-:W-:Y:S01]  /*03a0*/  LOP3.LUT R7, R5, 0xc, RZ, 0xfc, !PT ;  /* 0x0000000c05077812 */ /* 0x000fe200078efcff */
[----:B------:R-:W-:Y:S01]  /*03b0*/  IMAD.MOV.U32 R5, RZ, RZ, 0x3e800000 ;  /* 0x3e800000ff057424 */ /* 0x000fe200078e00ff */
[C---:B-----5:R-:W-:Y:S02]  /*03c0*/  FSETP.GT.AND P2, PT, R25.reuse, 8.50705917302346158658e+37, PT ;  /* 0x7e8000001900780b */ /* 0x060fe40003f44000 */
[----:B------:R-:W-:Y:S01]  /*03d0*/  FSETP.GEU.AND P3, PT, R25, 1.175494350822287508e-38, PT ;  /* 0x008000001900780b */ /* 0x000fe20003f6e000 */
[----:B------:R-:W-:Y:S01]  /*03e0*/  @P6 FMUL R32, R32, 0.25 ;  /* 0x3e80000020206820 */ /* 0x000fe20000400000 */
[----:B0-----:R-:W-:Y:S02]  /*03f0*/  FSEL R31, R5, 1, P6 ;  /* 0x3f800000051f7808 */ /* 0x001fe40003000000 */
[----:B--2---:R-:W-:Y:S01]  /*0400*/  FSETP.GT.AND P4, PT, R26, 8.50705917302346158658e+37, PT ;  /* 0x7e8000001a00780b */ /* 0x004fe20003f84000 */
[----:B------:R-:W-:Y:S01]  /*0410*/  @!P1 FMUL R32, R32, 16777216 ;  /* 0x4b80000020209820 */ /* 0x000fe20000400000 */
[----:B------:R-:W-:Y:S01]  /*0420*/  FSETP.GEU.AND P5, PT, R26, 1.175494350822287508e-38, PT ;  /* 0x008000001a00780b */ /* 0x000fe20003fae000 */
[----:B------:R-:W-:Y:S01]  /*0430*/  @!P1 FMUL R31, R31, 16777216 ;  /* 0x4b8000001f1f9820 */ /* 0x000fe20000400000 */
[----:B-1----:R-:W-:-:S02]  /*0440*/  FSETP.GT.AND P6, PT, R27, 8.50705917302346158658e+37, PT ;  /* 0x7e8000001b00780b */ /* 0x002fc40003fc4000 */
[----:B------:R-:W-:Y:S01]  /*0450*/  FSETP.GEU.AND P1, PT, R27, 1.175494350822287508e-38, PT ;  /* 0x008000001b00780b */ /* 0x000fe20003f2e000 */
[----:B------:R-:W-:-:S04]  /*0460*/  @P2 FMUL R25, R25, 0.25 ;  /* 0x3e80000019192820 */ /* 0x000fc80000400000 */
[----:B------:R-:W-:Y:S02]  /*0470*/  @!P3 FMUL R25, R25, 16777216 ;  /* 0x4b8000001919b820 */ /* 0x000fe40000400000 */
[----:B------:R-:W-:-:S04]  /*0480*/  @P4 FMUL R26, R26, 0.25 ;  /* 0x3e8000001a1a4820 */ /* 0x000fc80000400000 */
[----:B------:R-:W-:Y:S01]  /*0490*/  @P6 FMUL R27, R27, 0.25 ;  /* 0x3e8000001b1b6820 */ /* 0x000fe20000400000 */
[----:B------:R-:W0:Y:S01]  /*04a0*/  MUFU.RCP R25, R25 ;  /* 0x0000001900197308 */ /* 0x000e220000001000 */
[----:B------:R-:W-:Y:S02]  /*04b0*/  @!P5 FMUL R26, R26, 16777216 ;  /* 0x4b8000001a1ad820 */ /* 0x000fe40000400000 */
[----:B------:R-:W-:Y:S01]  /*04c0*/  @!P1 FMUL R27, R27, 16777216 ;  /* 0x4b8000001b1b9820 */ /* 0x000fe20000400000 */
[----:B---3--:R-:W-:Y:S01]  /*04d0*/  FADD R53, -R8, R12 ;  /* 0x0000000c08357221 */ /* 0x008fe20000000100 */
[----:B------:R-:W-:Y:S02]  /*04e0*/  FSEL R8, R5, 1, P2 ;  /* 0x3f80000005087808 */ /* 0x000fe40001000000 */
[----:B------:R-:W-:Y:S01]  /*04f0*/  LEA.HI R28, R28, R7, RZ, 0x9 ;  /* 0x000000071c1c7211 */ /* 0x000fe200078f48ff */
[----:B------:R-:W1:Y:S01]  /*0500*/  MUFU.RCP R32, R32 ;  /* 0x0000002000207308 */ /* 0x000e620000001000 */
[----:B------:R-:W-:Y:S01]  /*0510*/  FADD R13, -R9, R13 ;  /* 0x0000000d090d7221 */ /* 0x000fe20000000100 */
[----:B------:R-:W-:Y:S01]  /*0520*/  @!P3 FMUL R8, R8, 16777216 ;  /* 0x4b8000000808b820 */ /* 0x000fe20000400000 */
[----:B------:R-:W-:-:S05]  /*0530*/  LOP3.LUT R28, R28, 0xfffffe00, RZ, 0xc0, !PT ;  /* 0xfffffe001c1c7812 */ /* 0x000fca00078ec0ff */
[----:B------:R-:W2:Y:S01]  /*0540*/  MUFU.RCP R26, R26 ;  /* 0x0000001a001a7308 */ /* 0x000ea20000001000 */
[----:B------:R-:W-:-:S07]  /*0550*/  FSEL R9, R5, 1, P4 ;  /* 0x3f80000005097808 */ /* 0x000fce0002000000 */
[----:B------:R-:W3:Y:S01]  /*0560*/  MUFU.RCP R27, R27 ;  /* 0x0000001b001b7308 */ /* 0x000ee20000001000 */
[----:B------:R-:W-:Y:S01]  /*0570*/  FSEL R12, R5, 1, P6 ;  /* 0x3f800000050c7808 */ /* 0x000fe20003000000 */
[----:B------:R-:W-:Y:S02]  /*0580*/  IMAD.IADD R39, R39, 0x1, -R24 ;  /* 0x0000000127277824 */ /* 0x000fe400078e0a18 */
[----:B0-----:R-:W-:Y:S01]  /*0590*/  FMUL R44, R25, R8 ;  /* 0x00000008192c7220 */ /* 0x001fe20000400000 */
[----:B------:R-:W-:Y:S02]  /*05a0*/  IMAD.IADD R7, R7, 0x1, -R28 ;  /* 0x0000000107077824 */ /* 0x000fe400078e0a1c */
[----:B------:R-:W-:-:S04]  /*05b0*/  IMAD.WIDE R24, R29, 0x4, R46 ;  /* 0x000000041d187825 */ /* 0x000fc800078e022e */
[----:B------:R-:W-:Y:S01]  /*05c0*/  @!P5 FMUL R9, R9, 16777216 ;  /* 0x4b8000000909d820 */ /* 0x000fe20000400000 */
[----:B------:R-:W-:Y:S01]  /*05d0*/  @!P1 FMUL R12, R12, 16777216 ;  /* 0x4b8000000c0c9820 */ /* 0x000fe20000400000 */
[----:B------:R-:W-:-:S04]  /*05e0*/  IMAD.WIDE R28, R29, 0x4, R42 ;  /* 0x000000041d1c7825 */ /* 0x000fc800078e022a */
[----:B-1----:R-:W-:Y:S01]  /*05f0*/  FMUL R32, R32, R31 ;  /* 0x0000001f20207220 */ /* 0x002fe20000400000 */
[----:B--2---:R-:W-:Y:S01]  /*0600*/  FMUL R9, R26, R9 ;  /* 0x000000091a097220 */ /* 0x004fe20000400000 */
[----:B---3--:R-:W-:Y:S01]  /*0610*/  FMUL R12, R27, R12 ;  /* 0x0000000c1b0c7220 */ /* 0x008fe20000400000 */
[----:B------:R-:W2:Y:S04]  /*0620*/  LDG.E.EL.128 R28, desc[UR6][R28.64] ;  /* 0x000000061c1c7981 */ /* 0x000ea8000c2e1d00 */
[----:B------:R-:W2:Y:S01]  /*0630*/  LDG.E.EL.128 R24, desc[UR6][R24.64] ;  /* 0x0000000618187981 */ /* 0x000ea2000c2e1d00 */
[----:B------:R-:W-:-:S04]  /*0640*/  IMAD.WIDE R20, R45, 0x4, R36 ;  /* 0x000000042d147825 */ /* 0x000fc800078e0224 */
[----:B------:R-:W-:Y:S01]  /*0650*/  FMUL R53, R32, R53 ;  /* 0x0000003520357220 */ /* 0x000fe20000400000 */
[----:B------:R-:W-:Y:S01]  /*0660*/  IMAD.WIDE R32, R45, 0x4, R48 ;  /* 0x000000042d207825 */ /* 0x000fe200078e0230 */
[----:B------:R-:W4:Y:S05]  /*0670*/  LDG.E.EL.128 R20, desc[UR6][R20.64] ;  /* 0x0000000614147981 */ /* 0x000f2a000c2e1d00 */
[----:B------:R-:W3:Y:S01]  /*0680*/  LDG.E.EL.128 R32, desc[UR6][R32.64] ;  /* 0x0000000620207981 */ /* 0x000ee2000c2e1d00 */
[----:B------:R-:W-:Y:S01]  /*0690*/  FADD R11, -R11, R15 ;  /* 0x0000000f0b0b7221 */ /* 0x000fe20000000100 */
[----:B------:R-:W-:-:S03]  /*06a0*/  FADD R10, -R10, R14 ;  /* 0x0000000e0a0a7221 */ /* 0x000fc60000000100 */
[----:B------:R-:W-:Y:S01]  /*06b0*/  FMUL R12, R12, R11 ;  /* 0x0000000b0c0c7220 */ /* 0x000fe20000400000 */
[----:B------:R-:W-:Y:S01]  /*06c0*/  FMUL R9, R9, R10 ;  /* 0x0000000a09097220 */ /* 0x000fe20000400000 */
[----:B------:R-:W-:Y:S02]  /*06d0*/  FMUL R44, R44, R13 ;  /* 0x0000000d2c2c7220 */ /* 0x000fe40000400000 */
[----:B--2---:R-:W-:Y:S01]  /*06e0*/  FFMA R38, R27, R12, R31 ;  /* 0x0000000c1b267223 */ /* 0x004fe2000000001f */
[----:B------:R-:W-:Y:S01]  /*06f0*/  FFMA R41, R26, R9, R30 ;  /* 0x000000091a297223 */ /* 0x000fe2000000001e */
[----:B------:R-:W-:-:S04]  /*0700*/  IMAD.WIDE R12, R45, 0x4, R46 ;  /* 0x000000042d0c7825 */ /* 0x000fc800078e022e */
[----:B------:R-:W-:Y:S02]  /*0710*/  IMAD.WIDE R8, R45, 0x4, R42 ;  /* 0x000000042d087825 */ /* 0x000fe400078e022a */
[----:B------:R-:W2:Y:S04]  /*0720*/  LDG.E.EL.128 R12, desc[UR6][R12.64] ;  /* 0x000000060c0c7981 */ /* 0x000ea8000c2e1d00 */
[----:B------:R-:W2:Y:S01]  /*0730*/  LDG.E.EL.128 R8, desc[UR6][R8.64] ;  /* 0x0000000608087981 */ /* 0x000ea2000c2e1d00 */
[----:B----4-:R-:W-:Y:S01]  /*0740*/  FADD R17, -R21, R17 ;  /* 0x0000001115117221 */ /* 0x010fe20000000100 */
[----:B---3--:R-:W-:Y:S01]  /*0750*/  FADD R21, R33, 9.9999997473787516356e-06 ;  /* 0x3727c5ac21157421 */ /* 0x008fe20000000000 */
[----:B------:R-:W-:-:S03]  /*0760*/  FADD R18, -R22, R18 ;  /* 0x0000001216127221 */ /* 0x000fc60000000100 */
[----:B------:R-:W0:Y:S01]  /*0770*/  MUFU.SQRT R22, R21 ;  /* 0x0000001500167308 */ /* 0x000e220000002000 */
[----:B------:R-:W-:Y:S01]  /*0780*/  FADD R34, R34, 9.9999997473787516356e-06 ;  /* 0x3727c5ac22227421 */ /* 0x000fe20000000000 */
[----:B------:R-:W-:-:S06]  /*0790*/  FADD R35, R35, 9.9999997473787516356e-06 ;  /* 0x3727c5ac23237421 */ /* 0x000fcc0000000000 */
[----:B------:R-:W1:Y:S08]  /*07a0*/  MUFU.SQRT R34, R34 ;  /* 0x0000002200227308 */ /* 0x000e700000002000 */
[----:B------:R-:W3:Y:S01]  /*07b0*/  MUFU.SQRT R35, R35 ;  /* 0x0000002300237308 */ /* 0x000ee20000002000 */
[C---:B0-----:R-:W-:Y:S02]  /*07c0*/  FSETP.GT.AND P2, PT, R22.reuse, 8.50705917302346158658e+37, PT ;  /* 0x7e8000001600780b */ /* 0x041fe40003f44000 */
[----:B------:R-:W-:-:S02]  /*07d0*/  FSETP.GEU.AND P4, PT, R22, 1.175494350822287508e-38, PT ;  /* 0x008000001600780b */ /* 0x000fc40003f8e000 */
[C---:B-1----:R-:W-:Y:S02]  /*07e0*/  FSETP.GT.AND P3, PT, R34.reuse, 8.50705917302346158658e+37, PT ;  /* 0x7e8000002200780b */ /* 0x042fe40003f64000 */
[----:B------:R-:W-:Y:S02]  /*07f0*/  FSEL R21, R5, 1, P2 ;  /* 0x3f80000005157808 */ /* 0x000fe40001000000 */
[----:B------:R-:W-:Y:S02]  /*0800*/  FSETP.GEU.AND P5, PT, R34, 1.175494350822287508e-38, PT ;  /* 0x008000002200780b */ /* 0x000fe40003fae000 */
[----:B---3--:R-:W-:-:S03]  /*0810*/  FSETP.GT.AND P1, PT, R35, 8.50705917302346158658e+37, PT ;  /* 0x7e8000002300780b */ /* 0x008fc60003f24000 */
[----:B------:R-:W-:Y:S01]  /*0820*/  @P2 FMUL R22, R22, 0.25 ;  /* 0x3e80000016162820 */ /* 0x000fe20000400000 */
[----:B------:R-:W-:Y:S01]  /*0830*/  FSETP.GEU.AND P2, PT, R35, 1.175494350822287508e-38, PT ;  /* 0x008000002300780b */ /* 0x000fe20003f4e000 */
[----:B------:R-:W-:Y:S02]  /*0840*/  FFMA R44, R25, R44, R29 ;  /* 0x0000002c192c7223 */ /* 0x000fe4000000001d */
[----:B------:R-:W-:Y:S01]  /*0850*/  @!P4 FMUL R22, R22, 16777216 ;  /* 0x4b8000001616c820 */ /* 0x000fe20000400000 */
[----:B------:R-:W-:Y:S01]  /*0860*/  FADD R29, -R20, R16 ;  /* 0x00000010141d7221 */ /* 0x000fe20000000100 */
[----:B------:R-:W-:Y:S02]  /*0870*/  @P3 FMUL R34, R34, 0.25 ;  /* 0x3e80000022223820 */ /* 0x000fe40000400000 */
[----:B------:R-:W0:Y:S02]  /*0880*/  MUFU.RCP R16, R22 ;  /* 0x0000001600107308 */ /* 0x000e240000001000 */
[----:B------:R-:W-:Y:S01]  /*0890*/  @P1 FMUL R35, R35, 0.25 ;  /* 0x3e80000023231820 */ /* 0x000fe20000400000 */
[----:B------:R-:W-:-:S03]  /*08a0*/  @!P5 FMUL R34, R34, 16777216 ;  /* 0x4b8000002222d820 */ /* 0x000fc60000400000 */
[----:B------:R-:W-:Y:S01]  /*08b0*/  @!P2 FMUL R35, R35, 16777216 ;  /* 0x4b8000002323a820 */ /* 0x000fe20000400000 */
[----:B------:R-:W-:Y:S02]  /*08c0*/  @!P4 FMUL R21, R21, 16777216 ;  /* 0x4b8000001515c820 */ /* 0x000fe40000400000 */
[----:B------:R-:W1:Y:S01]  /*08d0*/  MUFU.RCP R34, R34 ;  /* 0x0000002200227308 */ /* 0x000e620000001000 */
[----:B------:R-:W-:-:S07]  /*08e0*/  FSEL R20, R5, 1, P1 ;  /* 0x3f80000005147808 */ /* 0x000fce0000800000 */
[----:B------:R-:W3:Y:S01]  /*08f0*/  MUFU.RCP R35, R35 ;  /* 0x0000002300237308 */ /* 0x000ee20000001000 */
[----:B0-----:R-:W-:Y:S01]  /*0900*/  FMUL R16, R16, R21 ;  /* 0x0000001510107220 */ /* 0x001fe20000400000 */
[----:B------:R-:W-:Y:S01]  /*0910*/  FSEL R21, R5, 1, P3 ;  /* 0x3f80000005157808 */ /* 0x000fe20001800000 */
[----:B------:R-:W-:-:S04]  /*0920*/  @!P2 FMUL R20, R20, 16777216 ;  /* 0x4b8000001414a820 */ /* 0x000fc80000400000 */
[----:B------:R-:W-:Y:S01]  /*0930*/  @!P5 FMUL R21, R21, 16777216 ;  /* 0x4b8000001515d820 */ /* 0x000fe20000400000 */
[----:B------:R-:W-:-:S03]  /*0940*/  FADD R19, -R23, R19 ;  /* 0x0000001317137221 */ /* 0x000fc60000000100 */
[----:B-1----:R-:W-:Y:S01]  /*0950*/  FMUL R21, R34, R21 ;  /* 0x0000001522157220 */ /* 0x002fe20000400000 */
[----:B---3--:R-:W-:-:S03]  /*0960*/  FMUL R20, R35, R20 ;  /* 0x0000001423147220 */ /* 0x008fc60000400000 */
[----:B------:R-:W-:Y:S01]  /*0970*/  FMUL R21, R21, R18 ;  /* 0x0000001215157220 */ /* 0x000fe20000400000 */
[----:B------:R-:W-:Y:S01]  /*0980*/  FMUL R20, R20, R19 ;  /* 0x0000001314147220 */ /* 0x000fe20000400000 */
[----:B------:R-:W-:Y:S01]  /*0990*/  FFMA R53, R24, R53, R28 ;  /* 0x0000003518357223 */ /* 0x000fe2000000001c */
[----:B------:R-:W-:Y:S02]  /*09a0*/  CS2R R24, SRZ ;  /* 0x0000000000187805 */ /* 0x000fe4000001ff00 */
[----:B------:R-:W-:Y:S01]  /*09b0*/  CS2R R26, SRZ ;  /* 0x00000000001a7805 */ /* 0x000fe2000001ff00 */
[----:B------:R-:W-:-:S04]  /*09c0*/  IMAD.WIDE R18, R39, 0x4, R36 ;  /* 0x0000000427127825 */ /* 0x000fc800078e0224 */
[----:B------:R-:W-:Y:S02]  /*09d0*/  FMUL R54, R16, R17 ;  /* 0x0000001110367220 */ /* 0x000fe40000400000 */
[----:B------:R-:W3:Y:S01]  /*09e0*/  LDG.E.EL.128 R16, desc[UR6][R18.64] ;  /* 0x0000000612107981 */ /* 0x000ee2000c2e1d00 */
[----:B------:R-:W-:-:S06]  /*09f0*/  FADD R32, R32, 9.9999997473787516356e-06 ;  /* 0x3727c5ac20207421 */ /* 0x000fcc0000000000 */
[----:B------:R-:W0:Y:S02]  /*0a00*/  MUFU.SQRT R32, R32 ;  /* 0x0000002000207308 */ /* 0x000e240000002000 */
[C---:B0-----:R-:W-:Y:S02]  /*0a10*/  FSETP.GT.AND P3, PT, R32.reuse, 8.50705917302346158658e+37, PT ;  /* 0x7e8000002000780b */ /* 0x041fe40003f64000 */
[----:B------:R-:W-:-:S11]  /*0a20*/  FSETP.GEU.AND P4, PT, R32, 1.175494350822287508e-38, PT ;  /* 0x008000002000780b */ /* 0x000fd60003f8e000 */
[----:B------:R-:W-:-:S04]  /*0a30*/  @P3 FMUL R32, R32, 0.25 ;  /* 0x3e80000020203820 */ /* 0x000fc80000400000 */
[----:B------:R-:W-:-:S06]  /*0a40*/  @!P4 FMUL R32, R32, 16777216 ;  /* 0x4b8000002020c820 */ /* 0x000fcc0000400000 */
[----:B------:R-:W0:Y:S01]  /*0a50*/  MUFU.RCP R32, R32 ;  /* 0x0000002000207308 */ /* 0x000e220000001000 */
[----:B--2---:R-:W-:Y:S01]  /*0a60*/  FFMA R45, R15, R20, R11 ;  /* 0x000000140f2d7223 */ /* 0x004fe2000000000b */
[----:B------:R-:W-:Y:S01]  /*0a70*/  FFMA R52, R14, R21, R10 ;  /* 0x000000150e347223 */ /* 0x000fe2000000000a */
[C---:B------:R-:W-:Y:S02]  /*0a80*/  IMAD.IADD R11, R39.reuse, 0x1, R40 ;  /* 0x00000001270b7824 */ /* 0x040fe400078e0228 */
[----:B------:R-:W-:-:S04]  /*0a90*/  IMAD.WIDE R20, R39, 0x4, R48 ;  /* 0x0000000427147825 */ /* 0x000fc800078e0230 */
[----:B------:R-:W-:Y:S02]  /*0aa0*/  IMAD.WIDE R10, R11, 0x4, R50 ;  /* 0x000000040b0a7825 */ /* 0x000fe400078e0232 */
[----:B------:R-:W2:Y:S04]  /*0ab0*/  LDG.E.EL.128 R20, desc[UR6][R20.64] ;  /* 0x0000000614147981 */ /* 0x000ea8000c2e1d00 */
[----:B------:R-:W3:Y:S01]  /*0ac0*/  @!P0 LDG.E.EL.128 R24, desc[UR6][R10.64] ;  /* 0x000000060a188981 */ /* 0x000ee2000c2e1d00 */
[----:B------:R-:W-:-:S05]  /*0ad0*/  FSEL R15, R5, 1, P3 ;  /* 0x3f800000050f7808 */ /* 0x000fca0001800000 */
[----:B------:R-:W-:Y:S01]  /*0ae0*/  @!P4 FMUL R15, R15, 16777216 ;  /* 0x4b8000000f0fc820 */ /* 0x000fe20000400000 */
[----:B------:R-:W-:-:S03]  /*0af0*/  FFMA R54, R13, R54, R9 ;  /* 0x000000360d367223 */ /* 0x000fc60000000009 */
[----:B0-----:R-:W-:Y:S01]  /*0b00*/  FMUL R32, R32, R15 ;  /* 0x0000000f20207220 */ /* 0x001fe20000400000 */
[----:B------:R-:W-:-:S03]  /*0b10*/  IMAD.IADD R9, R7, 0x1, R40 ;  /* 0x0000000107097824 */ /* 0x000fc600078e0228 */
[----:B------:R-:W-:Y:S01]  /*0b20*/  FMUL R29, R32, R29 ;  /* 0x0000001d201d7220 */ /* 0x000fe20000400000 */
[----:B------:R-:W-:-:S04]  /*0b30*/  IMAD.WIDE R50, R9, 0x4, R50 ;  /* 0x0000000409327825 */ /* 0x000fc800078e0232 */
[----:B------:R-:W-:Y:S01]  /*0b40*/  FFMA R40, R12, R29, R8 ;  /* 0x0000001d0c287223 */ /* 0x000fe20000000008 */
[----:B------:R-:W-:-:S04]  /*0b50*/  IMAD.WIDE R8, R39, 0x4, R46 ;  /* 0x0000000427087825 */ /* 0x000fc800078e022e */
[----:B------:R-:W-:Y:S02]  /*0b60*/  IMAD.WIDE R12, R39, 0x4, R42 ;  /* 0x00000004270c7825 */ /* 0x000fe400078e022a */
[----:B------:R-:W4:Y:S04]  /*0b70*/  LDG.E.EL.128 R8, desc[UR6][R8.64] ;  /* 0x0000000608087981 */ /* 0x000f28000c2e1d00 */
[----:B------:R-:W4:Y:S01]  /*0b80*/  LDG.E.EL.128 R12, desc[UR6][R12.64] ;  /* 0x000000060c0c7981 */ /* 0x000f22000c2e1d00 */
[----:B------:R-:W-:-:S06]  /*0b90*/  IMAD.WIDE R32, R7, 0x4, R48 ;  /* 0x0000000407207825 */ /* 0x000fcc00078e0230 */
[----:B------:R-:W5:Y:S01]  /*0ba0*/  LDG.E.EL.128 R32, desc[UR6][R32.64] ;  /* 0x0000000620207981 */ /* 0x000f62000c2e1d00 */
[----:B------:R-:W0:Y:S01]  /*0bb0*/  S2UR UR5, SR_CgaCtaId ;  /* 0x00000000000579c3 */ /* 0x000e220000008800 */
[----:B------:R-:W-:Y:S01]  /*0bc0*/  UMOV UR4, 0x400 ;  /* 0x0000040000047882 */ /* 0x000fe20000000000 */
[----:B------:R-:W-:Y:S01]  /*0bd0*/  IMAD.WIDE R46, R7, 0x4, R46 ;  /* 0x00000004072e7825 */ /* 0x000fe200078e022e */
[----:B------:R-:W-:-:S03]  /*0be0*/  FSETP.GEU.AND P3, PT, R53, RZ, PT ;  /* 0x000000ff3500720b */ /* 0x000fc60003f6e000 */
[----:B------:R-:W-:Y:S01]  /*0bf0*/  IMAD.WIDE R42, R7, 0x4, R42 ;  /* 0x00000004072a7825 */ /* 0x000fe200078e022a */
[----:B------:R-:W-:Y:S01]  /*0c00*/  FSEL R53, R53, RZ, P3 ;  /* 0x000000ff35357208 */ /* 0x000fe20001800000 */
[----:B0-----:R-:W-:Y:S01]  /*0c10*/  UPRMT UR4, UR5, 0x654, UR4 ;  /* 0x0000065405047896 */ /* 0x001fe20008000004 */
[----:B------:R-:W-:Y:S02]  /*0c20*/  CS2R R30, SRZ ;  /* 0x00000000001e7805 */ /* 0x000fe4000001ff00 */
[----:B------:R-:W-:-:S04]  /*0c30*/  FSETP.GEU.AND P3, PT, R44, RZ, PT ;  /* 0x000000ff2c00720b */ /* 0x000fc80003f6e000 */
[----:B------:R-:W-:Y:S02]  /*0c40*/  FSEL R44, R44, RZ, P3 ;  /* 0x000000ff2c2c7208 */ /* 0x000fe40001800000 */
[----:B------:R-:W-:Y:S01]  /*0c50*/  FSETP.GEU.AND P4, PT, R41, RZ, PT ;  /* 0x000000ff2900720b */ /* 0x000fe20003f8e000 */
[----:B--2---:R-:W-:Y:S01]  /*0c60*/  FADD R23, R23, 9.9999997473787516356e-06 ;  /* 0x3727c5ac17177421 */ /* 0x004fe20000000000 */
[----:B---3--:R-:W-:-:S03]  /*0c70*/  FADD R27, -R19, R27 ;  /* 0x0000001b131b7221 */ /* 0x008fc60000000100 */
[----:B------:R-:W0:Y:S02]  /*0c80*/  MUFU.SQRT R19, R23 ;  /* 0x0000001700137308 */ /* 0x000e240000002000 */
[C---:B0-----:R-:W-:Y:S02]  /*0c90*/  FSETP.GT.AND P1, PT, R19.reuse, 8.50705917302346158658e+37, PT ;  /* 0x7e8000001300780b */ /* 0x041fe40003f24000 */
[----:B------:R-:W-:-:S11]  /*0ca0*/  FSETP.GEU.AND P2, PT, R19, 1.175494350822287508e-38, PT ;  /* 0x008000001300780b */ /* 0x000fd60003f4e000 */
[----:B------:R-:W-:-:S04]  /*0cb0*/  @P1 FMUL R19, R19, 0.25 ;  /* 0x3e80000013131820 */ /* 0x000fc80000400000 */
[----:B------:R-:W-:Y:S01]  /*0cc0*/  @!P2 FMUL R19, R19, 16777216 ;  /* 0x4b8000001313a820 */ /* 0x000fe20000400000 */
[----:B------:R-:W-:-:S05]  /*0cd0*/  FADD R26, -R18, R26 ;  /* 0x0000001a121a7221 */ /* 0x000fca0000000100 */
[----:B------:R-:W0:Y:S01]  /*0ce0*/  MUFU.RCP R19, R19 ;  /* 0x0000001300137308 */ /* 0x000e220000001000 */
[----:B------:R-:W-:-:S05]  /*0cf0*/  FSEL R18, R5, 1, P1 ;  /* 0x3f80000005127808 */ /* 0x000fca0000800000 */
[----:B------:R-:W-:Y:S01]  /*0d00*/  @!P2 FMUL R18, R18, 16777216 ;  /* 0x4b8000001212a820 */ /* 0x000fe20000400000 */
[----:B------:R-:W-:-:S03]  /*0d10*/  FADD R22, R22, 9.9999997473787516356e-06 ;  /* 0x3727c5ac16167421 */ /* 0x000fc60000000000 */
[----:B0-----:R-:W-:-:S04]  /*0d20*/  FMUL R18, R19, R18 ;  /* 0x0000001213127220 */ /* 0x001fc80000400000 */
[----:B------:R-:W-:Y:S02]  /*0d30*/  FMUL R28, R18, R27 ;  /* 0x0000001b121c7220 */ /* 0x000fe40000400000 */
[----:B------:R-:W0:Y:S01]  /*0d40*/  MUFU.SQRT R18, R22 ;  /* 0x0000001600127308 */ /* 0x000e220000002000 */
[----:B------:R-:W-:Y:S01]  /*0d50*/  FADD R21, R21, 9.9999997473787516356e-06 ;  /* 0x3727c5ac15157421 */ /* 0x000fe20000000000 */
[C---:B0-----:R-:W-:Y:S02]  /*0d60*/  FSETP.GT.AND P1, PT, R18.reuse, 8.50705917302346158658e+37, PT ;  /* 0x7e8000001200780b */ /* 0x041fe40003f24000 */
[----:B------:R-:W-:-:S04]  /*0d70*/  FSETP.GEU.AND P2, PT, R18, 1.175494350822287508e-38, PT ;  /* 0x008000001200780b */ /* 0x000fc80003f4e000 */
[----:B------:R-:W0:Y:S01]  /*0d80*/  MUFU.SQRT R21, R21 ;  /* 0x0000001500157308 */ /* 0x000e220000002000 */
[----:B------:R-:W-:-:S06]  /*0d90*/  FSEL R19, R5, 1, P1 ;  /* 0x3f80000005137808 */ /* 0x000fcc0000800000 */
[----:B------:R-:W-:-:S04]  /*0da0*/  @P1 FMUL R18, R18, 0.25 ;  /* 0x3e80000012121820 */ /* 0x000fc80000400000 */
[----:B------:R-:W-:Y:S01]  /*0db0*/  @!P2 FMUL R18, R18, 16777216 ;  /* 0x4b8000001212a820 */ /* 0x000fe20000400000 */
[----:B0-----:R-:W-:Y:S01]  /*0dc0*/  FSETP.GT.AND P1, PT, R21, 8.50705917302346158658e+37, PT ;  /* 0x7e8000001500780b */ /* 0x001fe20003f24000 */
[----:B------:R-:W-:-:S04]  /*0dd0*/  @!P2 FMUL R19, R19, 16777216 ;  /* 0x4b8000001313a820 */ /* 0x000fc80000400000 */
[----:B------:R-:W0:Y:S01]  /*0de0*/  MUFU.RCP R18, R18 ;  /* 0x0000001200127308 */ /* 0x000e220000001000 */
[----:B------:R-:W-:Y:S01]  /*0df0*/  FSETP.GEU.AND P2, PT, R21, 1.175494350822287508e-38, PT ;  /* 0x008000001500780b */ /* 0x000fe20003f4e000 */
[----:B------:R-:W-:Y:S02]  /*0e00*/  IMAD.SHL.U32 R27, R6, 0x400, RZ ;  /* 0x00000400061b7824 */ /* 0x000fe400078e00ff */
[----:B------:R-:W-:-:S03]  /*0e10*/  IMAD.WIDE R22, R7, 0x4, R36 ;  /* 0x0000000407167825 */ /* 0x000fc600078e0224 */
[----:B------:R-:W-:Y:S01]  /*0e20*/  LOP3.LUT R27, R27, 0xc00, RZ, 0xc0, !PT ;  /* 0x00000c001b1b7812 */ /* 0x000fe200078ec0ff */
[----:B------:R-:W-:-:S03]  /*0e30*/  @P1 FMUL R21, R21, 0.25 ;  /* 0x3e80000015151820 */ /* 0x000fc60000400000 */
[----:B------:R-:W-:Y:S01]  /*0e40*/  LOP3.LUT R2, R27, R2, RZ, 0xfc, !PT ;  /* 0x000000021b027212 */ /* 0x000fe200078efcff */
[----:B0-----:R-:W-:Y:S02]  /*0e50*/  FMUL R19, R18, R19 ;  /* 0x0000001312137220 */ /* 0x001fe40000400000 */
[----:B------:R-:W-:Y:S01]  /*0e60*/  @!P2 FMUL R21, R21, 16777216 ;  /* 0x4b8000001515a820 */ /* 0x000fe20000400000 */
[----:B------:R-:W-:Y:S01]  /*0e70*/  LEA.HI R7, R27, UR4, RZ, 0x1c ;  /* 0x000000041b077c11 */ /* 0x000fe2000f8fe0ff */
[----:B------:R-:W-:-:S04]  /*0e80*/  FMUL R19, R19, R26 ;  /* 0x0000001a13137220 */ /* 0x000fc80000400000 */
[----:B------:R-:W0:Y:S01]  /*0e90*/  MUFU.RCP R21, R21 ;  /* 0x0000001500157308 */ /* 0x000e220000001000 */
[----:B----4-:R-:W-:Y:S01]  /*0ea0*/  FFMA R10, R10, R19, R14 ;  /* 0x000000130a0a7223 */ /* 0x010fe2000000000e */
[----:B------:R-:W-:Y:S02]  /*0eb0*/  IMAD R14, R2, 0x4, R7 ;  /* 0x00000004020e7824 */ /* 0x000fe400078e0207 */
[----:B------:R-:W-:-:S03]  /*0ec0*/  FFMA R11, R11, R28, R15 ;  /* 0x0000001c0b0b7223 */ /* 0x000fc6000000000f */
[----:B------:R1:W-:Y:S01]  /*0ed0*/  STS [R14], R53 ;  /* 0x000000350e007388 */ /* 0x0003e20000000800 */
[----:B------:R-:W-:Y:S01]  /*0ee0*/  CS2R R28, SRZ ;  /* 0x00000000001c7805 */ /* 0x000fe2000001ff00 */
[----:B------:R-:W-:Y:S01]  /*0ef0*/  FADD R26, R20, 9.9999997473787516356e-06 ;  /* 0x3727c5ac141a7421 */ /* 0x000fe20000000000 */
[----:B------:R-:W-:-:S04]  /*0f00*/  FADD R17, -R17, R25 ;  /* 0x0000001911117221 */ /* 0x000fc80000000100 */
[----:B------:R-:W2:Y:S01]  /*0f10*/  @!P0 LDG.E.EL.128 R28, desc[UR6][R50.64] ;  /* 0x00000006321c8981 */ /* 0x000ea2000c2e1d00 */
[----:B-1----:R-:W-:-:S05]  /*0f20*/  FSEL R14, R5, 1, P1 ;  /* 0x3f800000050e7808 */ /* 0x002fca0000800000 */
[----:B------:R-:W-:-:S04]  /*0f30*/  @!P2 FMUL R14, R14, 16777216 ;  /* 0x4b8000000e0ea820 */ /* 0x000fc80000400000 */
[----:B0-----:R-:W-:Y:S02]  /*0f40*/  FMUL R14, R21, R14 ;  /* 0x0000000e150e7220 */ /* 0x001fe40000400000 */
[----:B------:R-:W2:Y:S01]  /*0f50*/  LDG.E.EL.128 R20, desc[UR6][R22.64] ;  /* 0x0000000616147981 */ /* 0x000ea2000c2e1d00 */
[----:B------:R-:W-:Y:S01]  /*0f60*/  LOP3.LUT R7, R27, 0x40, RZ, 0xfc, !PT ;  /* 0x000000401b077812 */ /* 0x000fe200078efcff */
[----:B------:R-:W-:-:S03]  /*0f70*/  FMUL R14, R14, R17 ;  /* 0x000000110e0e7220 */ /* 0x000fc60000400000 */
[----:B------:R-:W-:Y:S01]  /*0f80*/  LEA.HI R7, R7, UR4, RZ, 0x1c ;  /* 0x0000000407077c11 */ /* 0x000fe2000f8fe0ff */
[----:B------:R-:W-:Y:S01]  /*0f90*/  FFMA R9, R9, R14, R13 ;  /* 0x0000000e09097223 */ /* 0x000fe2000000000d */
[----:B------:R-:W-:-:S03]  /*0fa0*/  LOP3.LUT R14, R27, 0x80, RZ, 0xfc, !PT ;  /* 0x000000801b0e7812 */ /* 0x000fc600078efcff */
[----:B------:R-:W-:Y:S01]  /*0fb0*/  IMAD R19, R2, 0x4, R7 ;  /* 0x0000000402137824 */ /* 0x000fe200078e0207 */
[----:B------:R-:W-:Y:S02]  /*0fc0*/  LOP3.LUT R18, R27, 0xc0, RZ, 0xfc, !PT ;  /* 0x000000c01b127812 */ /* 0x000fe400078efcff */
[----:B------:R-:W-:Y:S02]  /*0fd0*/  LEA.HI R17, R14, UR4, RZ, 0x1c ;  /* 0x000000040e117c11 */ /* 0x000fe4000f8fe0ff */
[----:B------:R0:W-:Y:S01]  /*0fe0*/  STS [R19+0x100], R44 ;  /* 0x0001002c13007388 */ /* 0x0001e20000000800 */
[----:B------:R-:W-:Y:S02]  /*0ff0*/  FSEL R13, R41, RZ, P4 ;  /* 0x000000ff290d7208 */ /* 0x000fe40002000000 */
[----:B------:R-:W-:Y:S01]  /*1000*/  FSETP.GEU.AND P4, PT, R40, RZ, PT ;  /* 0x000000ff2800720b */ /* 0x000fe20003f8e000 */
[----:B------:R-:W-:Y:S01]  /*1010*/  FADD R48, -R16, R24 ;  /* 0x0000001810307221 */ /* 0x000fe20000000100 */
[----:B0-----:R-:W-:Y:S01]  /*1020*/  LEA.HI R19, R18, UR4, RZ, 0x1c ;  /* 0x0000000412137c11 */ /* 0x001fe2000f8fe0ff */
[----:B------:R-:W-:Y:S01]  /*1030*/  IMAD R18, R2, 0x4, R17 ;  /* 0x0000000402127824 */ /* 0x000fe200078e0211 */
[----:B------:R-:W-:-:S02]  /*1040*/  FSEL R14, R40, RZ, P4 ;  /* 0x000000ff280e7208 */ /* 0x000fc40002000000 */
[----:B------:R-:W3:Y:S01]  /*1050*/  LDG.E.EL.128 R40, desc[UR6][R42.64] ;  /* 0x000000062a287981 */ /* 0x000ee2000c2e1d00 */
[----:B------:R-:W-:-:S03]  /*1060*/  IMAD R49, R2, 0x4, R19 ;  /* 0x0000000402317824 */ /* 0x000fc600078e0213 */
[----:B------:R0:W-:Y:S04]  /*1070*/  STS [R18+0x200], R13 ;  /* 0x0002000d12007388 */ /* 0x0001e80000000800 */
[----:B0-----:R0:W3:Y:S01]  /*1080*/  LDG.E.EL.128 R16, desc[UR6][R46.64] ;  /* 0x000000062e107981 */ /* 0x0010e2000c2e1d00 */
[----:B------:R-:W1:Y:S01]  /*1090*/  MUFU.SQRT R26, R26 ;  /* 0x0000001a001a7308 */ /* 0x000e620000002000 */
[----:B-----5:R-:W-:Y:S01]  /*10a0*/  FADD R32, R32, 9.9999997473787516356e-06 ;  /* 0x3727c5ac20207421 */ /* 0x020fe20000000000 */
[----:B------:R-:W-:-:S06]  /*10b0*/  FADD R33, R33, 9.9999997473787516356e-06 ;  /* 0x3727c5ac21217421 */ /* 0x000fcc0000000000 */
[----:B------:R4:W5:Y:S01]  /*10c0*/  MUFU.SQRT R36, R32 ;  /* 0x0000002000247308 */ /* 0x0009620000002000 */
[C---:B-1----:R-:W-:Y:S02]  /*10d0*/  FSETP.GT.AND P1, PT, R26.reuse, 8.50705917302346158658e+37, PT ;  /* 0x7e8000001a00780b */ /* 0x042fe40003f24000 */
[----:B------:R-:W-:-:S05]  /*10e0*/  FSETP.GEU.AND P3, PT, R26, 1.175494350822287508e-38, PT ;  /* 0x008000001a00780b */ /* 0x000fca0003f6e000 */
[----:B------:R-:W1:Y:S01]  /*10f0*/  MUFU.SQRT R7, R33 ;  /* 0x0000002100077308 */ /* 0x000e620000002000 */
[----:B------:R-:W-:Y:S01]  /*1100*/  FADD R34, R34, 9.9999997473787516356e-06 ;  /* 0x3727c5ac22227421 */ /* 0x000fe20000000000 */
[----:B----4-:R-:W-:Y:S01]  /*1110*/  FSEL R32, R5, 1, P1 ;  /* 0x3f80000005207808 */ /* 0x010fe20000800000 */
[----:B------:R-:W-:-:S05]  /*1120*/  FADD R35, R35, 9.9999997473787516356e-06 ;  /* 0x3727c5ac23237421 */ /* 0x000fca0000000000 */
[----:B------:R-:W4:Y:S01]  /*1130*/  MUFU.SQRT R25, R34 ;  /* 0x0000002200197308 */ /* 0x000f220000002000 */
[----:B------:R-:W-:Y:S01]  /*1140*/  @P1 FMUL R26, R26, 0.25 ;  /* 0x3e8000001a1a1820 */ /* 0x000fe20000400000 */
[----:B-----5:R-:W-:Y:S01]  /*1150*/  FSETP.GT.AND P1, PT, R36, 8.50705917302346158658e+37, PT ;  /* 0x7e8000002400780b */ /* 0x020fe20003f24000 */
[----:B------:R-:W-:Y:S02]  /*1160*/  @!P3 FMUL R32, R32, 16777216 ;  /* 0x4b8000002020b820 */ /* 0x000fe40000400000 */
[----:B------:R-:W-:Y:S01]  /*1170*/  @!P3 FMUL R26, R26, 16777216 ;  /* 0x4b8000001a1ab820 */ /* 0x000fe20000400000 */
[----:B------:R-:W-:Y:S02]  /*1180*/  FSETP.GEU.AND P3, PT, R38, RZ, PT ;  /* 0x000000ff2600720b */ /* 0x000fe40003f6e000 */
[----:B------:R-:W-:Y:S01]  /*1190*/  FSETP.GEU.AND P2, PT, R36, 1.175494350822287508e-38, PT ;  /* 0x008000002400780b */ /* 0x000fe20003f4e000 */
[----:B------:R-:W5:Y:S01]  /*11a0*/  MUFU.SQRT R37, R35 ;  /* 0x0000002300257308 */ /* 0x000f620000002000 */
[----:B------:R-:W-:-:S02]  /*11b0*/  FSEL R38, R38, RZ, P3 ;  /* 0x000000ff26267208 */ /* 0x000fc40001800000 */
[----:B-1----:R-:W-:Y:S02]  /*11c0*/  FSETP.GT.AND P3, PT, R7, 8.50705917302346158658e+37, PT ;  /* 0x7e8000000700780b */ /* 0x002fe40003f64000 */
[----:B------:R-:W-:Y:S01]  /*11d0*/  FSEL R33, R5, 1, P1 ;  /* 0x3f80000005217808 */ /* 0x000fe20000800000 */
[----:B------:R-:W-:Y:S01]  /*11e0*/  @P1 FMUL R36, R36, 0.25 ;  /* 0x3e80000024241820 */ /* 0x000fe20000400000 */
[----:B----4-:R-:W-:Y:S02]  /*11f0*/  FSETP.GT.AND P4, PT, R25, 8.50705917302346158658e+37, PT ;  /* 0x7e8000001900780b */ /* 0x010fe40003f84000 */
[----:B------:R-:W-:-:S03]  /*1200*/  FSETP.GEU.AND P1, PT, R7, 1.175494350822287508e-38, PT ;  /* 0x008000000700780b */ /* 0x000fc60003f2e000 */
[----:B------:R-:W-:Y:S01]  /*1210*/  @!P2 FMUL R36, R36, 16777216 ;  /* 0x4b8000002424a820 */ /* 0x000fe20000400000 */
[----:B------:R-:W-:Y:S01]  /*1220*/  @!P2 FMUL R33, R33, 16777216 ;  /* 0x4b8000002121a820 */ /* 0x000fe20000400000 */
[----:B------:R-:W-:Y:S02]  /*1230*/  FSETP.GEU.AND P2, PT, R25, 1.175494350822287508e-38, PT ;  /* 0x008000001900780b */ /* 0x000fe40003f4e000 */
[----:B------:R-:W-:Y:S01]  /*1240*/  @P3 FMUL R7, R7, 0.25 ;  /* 0x3e80000007073820 */ /* 0x000fe20000400000 */
[----:B------:R-:W-:Y:S02]  /*1250*/  FSEL R34, R5, 1, P3 ;  /* 0x3f80000005227808 */ /* 0x000fe40001800000 */
[----:B-----5:R-:W-:Y:S01]  /*1260*/  FSETP.GT.AND P3, PT, R37, 8.50705917302346158658e+37, PT ;  /* 0x7e8000002500780b */ /* 0x020fe20003f64000 */
[----:B------:R-:W-:Y:S01]  /*1270*/  @P4 FMUL R25, R25, 0.25 ;  /* 0x3e80000019194820 */ /* 0x000fe20000400000 */
[C---:B------:R-:W-:Y:S02]  /*1280*/  FSEL R39, R5.reuse, 1, P4 ;  /* 0x3f80000005277808 */ /* 0x040fe40002000000 */
[----:B------:R-:W-:-:S02]  /*1290*/  FSEL R35, R5, 1, P3 ;  /* 0x3f80000005237808 */ /* 0x000fc40001800000 */
[----:B------:R-:W1:Y:S01]  /*12a0*/  MUFU.RCP R5, R26 ;  /* 0x0000001a00057308 */ /* 0x000e620000001000 */
[----:B------:R-:W-:Y:S01]  /*12b0*/  LOP3.LUT R24, R27, 0x100, RZ, 0xfc, !PT ;  /* 0x000001001b187812 */ /* 0x000fe200078efcff */
[----:B------:R-:W-:Y:S01]  /*12c0*/  @!P1 FMUL R7, R7, 16777216 ;  /* 0x4b80000007079820 */ /* 0x000fe20000400000 */
[----:B------:R-:W-:Y:S01]  /*12d0*/  @!P2 FMUL R25, R25, 16777216 ;  /* 0x4b8000001919a820 */ /* 0x000fe20000400000 */
[----:B------:R4:W-:Y:S04]  /*12e0*/  STS [R49+0x300], R38 ;  /* 0x0003002631007388 */ /* 0x0009e80000000800 */
[----:B------:R-:W5:Y:S01]  /*12f0*/  MUFU.RCP R7, R7 ;  /* 0x0000000700077308 */ /* 0x000f620000001000 */
[----:B----4-:R-:W-:-:S07]  /*1300*/  LEA.HI R49, R24, UR4, RZ, 0x1c ;  /* 0x0000000418317c11 */ /* 0x010fce000f8fe0ff */
[----:B------:R-:W4:Y:S01]  /*1310*/  MUFU.RCP R24, R25 ;  /* 0x0000001900187308 */ /* 0x000f220000001000 */
[----:B-1----:R-:W-:Y:S01]  /*1320*/  FMUL R5, R5, R32 ;  /* 0x0000002005057220 */ /* 0x002fe20000400000 */
[----:B------:R-:W-:Y:S01]  /*1330*/  @!P2 FMUL R39, R39, 16777216 ;  /* 0x4b8000002727a820 */ /* 0x000fe20000400000 */
[----:B------:R-:W-:Y:S02]  /*1340*/  @!P1 FMUL R34, R34, 16777216 ;  /* 0x4b80000022229820 */ /* 0x000fe40000400000 */
[----:B------:R-:W-:-:S03]  /*1350*/  FMUL R5, R5, R48 ;  /* 0x0000003005057220 */ /* 0x000fc60000400000 */
[----:B------:R-:W1:Y:S01]  /*1360*/  MUFU.RCP R36, R36 ;  /* 0x0000002400247308 */ /* 0x000e620000001000 */
[----:B------:R-:W-:Y:S01]  /*1370*/  FFMA R32, R8, R5, R12 ;  /* 0x0000000508207223 */ /* 0x000fe2000000000c */
[----:B-----5:R-:W-:Y:S01]  /*1380*/  FMUL R34, R7, R34 ;  /* 0x0000002207227220 */ /* 0x020fe20000400000 */
[C---:B------:R-:W-:Y:S02]  /*1390*/  LOP3.LUT R5, R27.reuse, 0x140, RZ, 0xfc, !PT ;  /* 0x000001401b057812 */ /* 0x040fe400078efcff */
[C---:B------:R-:W-:Y:S01]  /*13a0*/  LOP3.LUT R8, R27.reuse, 0x180, RZ, 0xfc, !PT ;  /* 0x000001801b087812 */ /* 0x040fe200078efcff */
[----:B----4-:R-:W-:Y:S01]  /*13b0*/  FMUL R39, R24, R39 ;  /* 0x0000002718277220 */ /* 0x010fe20000400000 */
[C---:B------:R-:W-:Y:S02]  /*13c0*/  LOP3.LUT R12, R27.reuse, 0x1c0, RZ, 0xfc, !PT ;  /* 0x000001c01b0c7812 */ /* 0x040fe400078efcff */
[C---:B------:R-:W-:Y:S02]  /*13d0*/  LOP3.LUT R24, R27.reuse, 0x280, RZ, 0xfc, !PT ;  /* 0x000002801b187812 */ /* 0x040fe400078efcff */
[----:B------:R-:W-:-:S02]  /*13e0*/  LOP3.LUT R26, R27, 0x2c0, RZ, 0xfc, !PT ;  /* 0x000002c01b1a7812 */ /* 0x000fc400078efcff */
[C---:B0-----:R-:W-:Y:S02]  /*13f0*/  LOP3.LUT R46, R27.reuse, 0x300, RZ, 0xfc, !PT ;  /* 0x000003001b2e7812 */ /* 0x041fe400078efcff */
[C---:B------:R-:W-:Y:S02]  /*1400*/  LOP3.LUT R48, R27.reuse, 0x340, RZ, 0xfc, !PT ;  /* 0x000003401b307812 */ /* 0x040fe400078efcff */
[C---:B------:R-:W-:Y:S02]  /*1410*/  LOP3.LUT R50, R27.reuse, 0x380, RZ, 0xfc, !PT ;  /* 0x000003801b327812 */ /* 0x040fe400078efcff */
[----:B------:R-:W-:Y:S02]  /*1420*/  LOP3.LUT R56, R27, 0x3c0, RZ, 0xfc, !PT ;  /* 0x000003c01b387812 */ /* 0x000fe400078efcff */
[----:B------:R-:W-:Y:S02]  /*1430*/  SHF.R.U32.HI R7, RZ, 0x4, R6 ;  /* 0x00000004ff077819 */ /* 0x000fe40000011606 */
[----:B------:R-:W-:-:S02]  /*1440*/  FSETP.GEU.AND P2, PT, R37, 1.175494350822287508e-38, PT ;  /* 0x008000002500780b */ /* 0x000fc40003f4e000 */
[----:B------:R-:W-:Y:S02]  /*1450*/  LEA.HI R47, R24, UR4, RZ, 0x1c ;  /* 0x00000004182f7c11 */ /* 0x000fe4000f8fe0ff */
[----:B------:R-:W-:Y:S01]  /*1460*/  LOP3.LUT R7, R7, 0xc, RZ, 0xc0, !PT ;  /* 0x0000000c07077812 */ /* 0x000fe200078ec0ff */
[----:B-1----:R-:W-:Y:S01]  /*1470*/  FMUL R33, R36, R33 ;  /* 0x0000002124217220 */ /* 0x002fe20000400000 */
[----:B------:R-:W-:Y:S02]  /*1480*/  LOP3.LUT R3, R3, 0x3f, R6, 0xf8, !PT ;  /* 0x0000003f03037812 */ /* 0x000fe400078ef806 */
[----:B------:R-:W-:Y:S01]  /*1490*/  FSETP.GEU.AND P1, PT, R54, RZ, PT ;  /* 0x000000ff3600720b */ /* 0x000fe20003f2e000 */
[----:B------:R-:W-:Y:S02]  /*14a0*/  VIADD R7, R7, UR4 ;  /* 0x0000000407077c36 */ /* 0x000fe40008000000 */
[----:B------:R-:W-:Y:S01]  /*14b0*/  @P3 FMUL R37, R37, 0.25 ;  /* 0x3e80000025253820 */ /* 0x000fe20000400000 */
[----:B------:R-:W-:-:S03]  /*14c0*/  LEA.HI R51, R46, UR4, RZ, 0x1c ;  /* 0x000000042e337c11 */ /* 0x000fc6000f8fe0ff */
[----:B------:R-:W-:-:S04]  /*14d0*/  @!P2 FMUL R37, R37, 16777216 ;  /* 0x4b8000002525a820 */ /* 0x000fc80000400000 */
[----:B------:R-:W0:Y:S01]  /*14e0*/  MUFU.RCP R46, R37 ;  /* 0x00000025002e7308 */ /* 0x000e220000001000 */
[----:B------:R-:W-:Y:S01]  /*14f0*/  @!P2 FMUL R35, R35, 16777216 ;  /* 0x4b8000002323a820 */ /* 0x000fe20000400000 */
[----:B------:R-:W-:Y:S01]  /*1500*/  IMAD R49, R2, 0x4, R49 ;  /* 0x0000000402317824 */ /* 0x000fe200078e0231 */
[----:B------:R-:W-:Y:S02]  /*1510*/  LEA.HI R5, R5, UR4, RZ, 0x1c ;  /* 0x0000000405057c11 */ /* 0x000fe4000f8fe0ff */
[----:B------:R-:W-:Y:S02]  /*1520*/  LEA.HI R25, R12, UR4, RZ, 0x1c ;  /* 0x000000040c197c11 */ /* 0x000fe4000f8fe0ff */
[----:B------:R1:W-:Y:S01]  /*1530*/  STS [R49+0x400], R14 ;  /* 0x0004000e31007388 */ /* 0x0003e20000000800 */
[----:B------:R-:W-:Y:S02]  /*1540*/  LEA.HI R55, R48, UR4, RZ, 0x1c ;  /* 0x0000000430377c11 */ /* 0x000fe4000f8fe0ff */
[----:B------:R-:W-:Y:S01]  /*1550*/  LEA.HI R57, R50, UR4, RZ, 0x1c ;  /* 0x0000000432397c11 */ /* 0x000fe2000f8fe0ff */
[----:B0-----:R-:W-:Y:S01]  /*1560*/  FMUL R46, R46, R35 ;  /* 0x000000232e2e7220 */ /* 0x001fe20000400000 */
[----:B------:R-:W-:-:S02]  /*1570*/  LEA.HI R59, R56, UR4, RZ, 0x1c ;  /* 0x00000004383b7c11 */ /* 0x000fc4000f8fe0ff */
[----:B-1----:R-:W-:Y:S01]  /*1580*/  LEA.HI R49, R26, UR4, RZ, 0x1c ;  /* 0x000000041a317c11 */ /* 0x002fe2000f8fe0ff */
[C---:B------:R-:W-:Y:S02]  /*1590*/  IMAD R26, R2.reuse, 0x4, R5 ;  /* 0x00000004021a7824 */ /* 0x040fe400078e0205 */
[C---:B------:R-:W-:Y:S02]  /*15a0*/  IMAD R25, R2.reuse, 0x4, R25 ;  /* 0x0000000402197824 */ /* 0x040fe400078e0219 */
[----:B------:R-:W-:Y:S01]  /*15b0*/  IMAD R12, R2, 0x4, R51 ;  /* 0x00000004020c7824 */ /* 0x000fe200078e0233 */
[----:B------:R-:W-:Y:S01]  /*15c0*/  P2R R15, PR, RZ, 0x1 ;  /* 0x00000001ff0f7803 */ /* 0x000fe20000000000 */
[----:B--2---:R-:W-:Y:S01]  /*15d0*/  FADD R28, -R20, R28 ;  /* 0x0000001c141c7221 */ /* 0x004fe20000000100 */
[----:B------:R-:W-:Y:S01]  /*15e0*/  FADD R30, -R22, R30 ;  /* 0x0000001e161e7221 */ /* 0x000fe20000000100 */
[C---:B------:R-:W-:Y:S02]  /*15f0*/  LOP3.LUT R20, R27.reuse, 0x200, RZ, 0xfc, !PT ;  /* 0x000002001b147812 */ /* 0x040fe400078efcff */
[----:B------:R-:W-:Y:S01]  /*1600*/  LOP3.LUT R22, R27, 0x240, RZ, 0xfc, !PT ;  /* 0x000002401b167812 */ /* 0x000fe200078efcff */
[----:B------:R-:W-:Y:S01]  /*1610*/  FADD R31, -R23, R31 ;  /* 0x0000001f171f7221 */ /* 0x000fe20000000100 */
[----:B------:R-:W-:-:S02]  /*1620*/  LEA.HI R23, R20, UR4, RZ, 0x1c ;  /* 0x0000000414177c11 */ /* 0x000fc4000f8fe0ff */
[----:B------:R-:W-:-:S03]  /*1630*/  LEA.HI R27, R22, UR4, RZ, 0x1c ;  /* 0x00000004161b7c11 */ /* 0x000fc6000f8fe0ff */
[C---:B------:R-:W-:Y:S02]  /*1640*/  IMAD R24, R2.reuse, 0x4, R23 ;  /* 0x0000000402187824 */ /* 0x040fe400078e0217 */
[----:B------:R-:W-:Y:S01]  /*1650*/  IMAD R23, R2, 0x4, R27 ;  /* 0x0000000402177824 */ /* 0x000fe200078e021b */
[----:B------:R-:W-:Y:S02]  /*1660*/  SHF.R.U32.HI R27, RZ, 0x6, R6 ;  /* 0x00000006ff1b7819 */ /* 0x000fe40000011606 */
[----:B------:R-:W-:Y:S01]  /*1670*/  LOP3.LUT R6, R6, 0xff, RZ, 0xc0, !PT ;  /* 0x000000ff06067812 */ /* 0x000fe200078ec0ff */
[----:B------:R-:W-:-:S04]  /*1680*/  FMUL R33, R33, R28 ;  /* 0x0000001c21217220 */ /* 0x000fc80000400000 */
[----:B------:R-:W-:Y:S01]  /*1690*/  IMAD R28, R6, 0x4, R7 ;  /* 0x00000004061c7824 */ /* 0x000fe200078e0207 */
[----:B------:R-:W-:Y:S02]  /*16a0*/  FSEL R7, R54, RZ, P1 ;  /* 0x000000ff36077208 */ /* 0x000fe40000800000 */
[----:B------:R-:W-:Y:S01]  /*16b0*/  FSETP.GEU.AND P1, PT, R52, RZ, PT ;  /* 0x000000ff3400720b */ /* 0x000fe20003f2e000 */
[----:B------:R-:W-:Y:S01]  /*16c0*/  IMAD R22, R2, 0x4, R47 ;  /* 0x0000000402167824 */ /* 0x000fe200078e022f */
[----:B------:R-:W-:Y:S02]  /*16d0*/  LOP3.LUT R47, R6, 0x300, RZ, 0xfc, !PT ;  /* 0x00000300062f7812 */ /* 0x000fe400078efcff */
[----:B------:R-:W-:Y:S02]  /*16e0*/  FSEL R52, R52, RZ, P1 ;  /* 0x000000ff34347208 */ /* 0x000fe40000800000 */
[----:B------:R-:W-:Y:S01]  /*16f0*/  FSETP.GEU.AND P1, PT, R45, RZ, PT ;  /* 0x000000ff2d00720b */ /* 0x000fe20003f2e000 */
[----:B------:R-:W-:Y:S01]  /*1700*/  FMUL R39, R39, R30 ;  /* 0x0000001e27277220 */ /* 0x000fe20000400000 */
[----:B------:R-:W-:-:S04]  /*1710*/  SHF.R.U32.HI R47, RZ, 0x4, R47 ;  /* 0x00000004ff2f7819 */ /* 0x000fc8000001162f */
[----:B------:R-:W-:Y:S01]  /*1720*/  LOP3.LUT R47, R47, 0x3c, RZ, 0xc0, !PT ;  /* 0x0000003c2f2f7812 */ /* 0x000fe200078ec0ff */
[----:B---3--:R-:W-:Y:S01]  /*1730*/  FFMA R30, R16, R33, R40 ;  /* 0x00000021101e7223 */ /* 0x008fe20000000028 */
[----:B------:R-:W-:Y:S02]  /*1740*/  FSEL R40, R45, RZ, P1 ;  /* 0x000000ff2d287208 */ /* 0x000fe40000800000 */
[----:B------:R-:W-:-:S04]  /*1750*/  FSETP.GEU.AND P1, PT, R32, RZ, PT ;  /* 0x000000ff2000720b */ /* 0x000fc80003f2e000 */
[----:B------:R-:W-:Y:S02]  /*1760*/  FSEL R45, R32, RZ, P1 ;  /* 0x000000ff202d7208 */ /* 0x000fe40000800000 */
[----:B------:R-:W-:Y:S01]  /*1770*/  FSETP.GEU.AND P1, PT, R9, RZ, PT ;  /* 0x000000ff0900720b */ /* 0x000fe20003f2e000 */
[----:B------:R-:W-:Y:S01]  /*1780*/  FFMA R18, R18, R39, R42 ;  /* 0x0000002712127223 */ /* 0x000fe2000000002a */
[----:B------:R-:W-:Y:S02]  /*1790*/  VIADD R47, R47, UR4 ;  /* 0x000000042f2f7c36 */ /* 0x000fe40008000000 */
[----:B------:R-:W-:Y:S01]  /*17a0*/  FSEL R42, R9, RZ, P1 ;  /* 0x000000ff092a7208 */ /* 0x000fe20000800000 */
[----:B------:R-:W-:Y:S01]  /*17b0*/  FADD R29, -R21, R29 ;  /* 0x0000001d151d7221 */ /* 0x000fe20000000100 */
[----:B------:R-:W-:Y:S02]  /*17c0*/  FSETP.GEU.AND P1, PT, R10, RZ, PT ;  /* 0x000000ff0a00720b */ /* 0x000fe40003f2e000 */
[C---:B------:R-:W-:Y:S01]  /*17d0*/  LOP3.LUT R37, R6.reuse, 0xb00, RZ, 0xfc, !PT ;  /* 0x00000b0006257812 */ /* 0x040fe200078efcff */
[----:B------:R-:W-:Y:S01]  /*17e0*/  IMAD R16, R6, 0x4, R47 ;  /* 0x0000000406107824 */ /* 0x000fe200078e022f */
[----:B------:R-:W-:Y:S01]  /*17f0*/  LEA.HI R21, R8, UR4, RZ, 0x1c ;  /* 0x0000000408157c11 */ /* 0x000fe2000f8fe0ff */
[----:B------:R-:W-:Y:S01]  /*1800*/  FMUL R46, R46, R31 ;  /* 0x0000001f2e2e7220 */ /* 0x000fe20000400000 */
[----:B------:R-:W-:Y:S01]  /*1810*/  FSEL R47, R10, RZ, P1 ;  /* 0x000000ff0a2f7208 */ /* 0x000fe20000800000 */
[----:B------:R-:W-:Y:S01]  /*1820*/  FMUL R34, R34, R29 ;  /* 0x0000001d22227220 */ /* 0x000fe20000400000 */
[----:B------:R-:W-:-:S02]  /*1830*/  SGXT.U32 R27, R27, 0x2 ;  /* 0x000000021b1b781a */ /* 0x000fc40000000000 */
[----:B------:R-:W-:Y:S02]  /*1840*/  SHF.R.U32.HI R37, RZ, 0x4, R37 ;  /* 0x00000004ff257819 */ /* 0x000fe40000011625 */
[----:B------:R-:W-:Y:S01]  /*1850*/  FSETP.GEU.AND P1, PT, R11, RZ, PT ;  /* 0x000000ff0b00720b */ /* 0x000fe20003f2e000 */
[C---:B------:R-:W-:Y:S02]  /*1860*/  IMAD R5, R2.reuse, 0x4, R21 ;  /* 0x0000000402057824 */ /* 0x040fe400078e0215 */
[----:B------:R-:W-:Y:S01]  /*1870*/  FFMA R19, R19, R46, R43 ;  /* 0x0000002e13137223 */ /* 0x000fe2000000002b */
[----:B------:R-:W-:Y:S01]  /*1880*/  IMAD R21, R2, 0x4, R49 ;  /* 0x0000000402157824 */ /* 0x000fe200078e0231 */
[----:B------:R-:W-:Y:S01]  /*1890*/  LOP3.LUT R4, R4, R27, RZ, 0xfc, !PT ;  /* 0x0000001b04047212 */ /* 0x000fe200078efcff */
[C---:B------:R-:W-:Y:S02]  /*18a0*/  IMAD R20, R2.reuse, 0x4, R55 ;  /* 0x0000000402147824 */ /* 0x040fe400078e0237 */
[----:B------:R-:W-:Y:S01]  /*18b0*/  FFMA R41, R17, R34, R41 ;  /* 0x0000002211297223 */ /* 0x000fe20000000029 */
[C---:B------:R-:W-:Y:S01]  /*18c0*/  IMAD R8, R2.reuse, 0x4, R57 ;  /* 0x0000000402087824 */ /* 0x040fe200078e0239 */
[----:B------:R-:W-:Y:S01]  /*18d0*/  LOP3.LUT R37, R37, 0xbc, RZ, 0xc0, !PT ;  /* 0x000000bc25257812 */ /* 0x000fe200078ec0ff */
[----:B------:R-:W-:Y:S01]  /*18e0*/  IMAD R2, R2, 0x4, R59 ;  /* 0x0000000402027824 */ /* 0x000fe200078e023b */
[----:B------:R-:W-:-:S02]  /*18f0*/  FSEL R46, R11, RZ, P1 ;  /* 0x000000ff0b2e7208 */ /* 0x000fc40000800000 */
[C---:B------:R-:W-:Y:S02]  /*1900*/  LOP3.LUT R29, R6.reuse, 0x100, RZ, 0xfc, !PT ;  /* 0x00000100061d7812 */ /* 0x040fe400078efcff */
[C---:B------:R-:W-:Y:S02]  /*1910*/  LOP3.LUT R59, R6.reuse, 0x200, RZ, 0xfc, !PT ;  /* 0x00000200063b7812 */ /* 0x040fe400078efcff */
[C---:B------:R-:W-:Y:S02]  /*1920*/  LOP3.LUT R27, R6.reuse, 0x400, RZ, 0xfc, !PT ;  /* 0x00000400061b7812 */ /* 0x040fe400078efcff */
[C---:B------:R-:W-:Y:S02]  /*1930*/  LOP3.LUT R57, R6.reuse, 0x500, RZ, 0xfc, !PT ;  /* 0x0000050006397812 */ /* 0x040fe400078efcff */
[C---:B------:R-:W-:Y:S02]  /*1940*/  LOP3.LUT R17, R6.reuse, 0x600, RZ, 0xfc, !PT ;  /* 0x0000060006117812 */ /* 0x040fe400078efcff */
[----:B------:R-:W-:-:S02]  /*1950*/  LOP3.LUT R55, R6, 0x700, RZ, 0xfc, !PT ;  /* 0x0000070006377812 */ /* 0x000fc400078efcff */
[C---:B------:R-:W-:Y:S02]  /*1960*/  LOP3.LUT R33, R6.reuse, 0x800, RZ, 0xfc, !PT ;  /* 0x0000080006217812 */ /* 0x040fe400078efcff */
[C---:B------:R-:W-:Y:S02]  /*1970*/  LOP3.LUT R51, R6.reuse, 0x900, RZ, 0xfc, !PT ;  /* 0x0000090006337812 */ /* 0x040fe400078efcff */
[C---:B------:R-:W-:Y:S02]  /*1980*/  LOP3.LUT R31, R6.reuse, 0xa00, RZ, 0xfc, !PT ;  /* 0x00000a00061f7812 */ /* 0x040fe400078efcff */
[C---:B------:R-:W-:Y:S02]  /*1990*/  LOP3.LUT R35, R6.reuse, 0xc00, RZ, 0xfc, !PT ;  /* 0x00000c0006237812 */ /* 0x040fe400078efcff */
[C---:B------:R-:W-:Y:S02]  /*19a0*/  LOP3.LUT R49, R6.reuse, 0xd00, RZ, 0xfc, !PT ;  /* 0x00000d0006317812 */ /* 0x040fe400078efcff */
[----:B------:R-:W-:-:S02]  /*19b0*/  LOP3.LUT R39, R6, 0xe00, RZ, 0xfc, !PT ;  /* 0x00000e0006277812 */ /* 0x000fc400078efcff */
[----:B------:R-:W-:Y:S02]  /*19c0*/  FSETP.GEU.AND P1, PT, R30, RZ, PT ;  /* 0x000000ff1e00720b */ /* 0x000fe40003f2e000 */
[----:B------:R-:W-:Y:S01]  /*19d0*/  LOP3.LUT R43, R6, 0xf00, RZ, 0xfc, !PT ;  /* 0x00000f00062b7812 */ /* 0x000fe200078efcff */
[----:B------:R-:W-:Y:S01]  /*19e0*/  VIADD R37, R37, UR4 ;  /* 0x0000000425257c36 */ /* 0x000fe20008000000 */
[----:B------:R-:W-:Y:S02]  /*19f0*/  SHF.R.U32.HI R29, RZ, 0x4, R29 ;  /* 0x00000004ff1d7819 */ /* 0x000fe4000001161d */
[----:B------:R-:W-:Y:S02]  /*1a00*/  SHF.R.U32.HI R59, RZ, 0x4, R59 ;  /* 0x00000004ff3b7819 */ /* 0x000fe4000001163b */
[----:B------:R-:W-:Y:S02]  /*1a10*/  SHF.R.U32.HI R27, RZ, 0x4, R27 ;  /* 0x00000004ff1b7819 */ /* 0x000fe4000001161b */
[----:B------:R-:W-:-:S02]  /*1a20*/  SHF.R.U32.HI R57, RZ, 0x4, R57 ;  /* 0x00000004ff397819 */ /* 0x000fc40000011639 */
[----:B------:R-:W-:Y:S02]  /*1a30*/  SHF.R.U32.HI R17, RZ, 0x4, R17 ;  /* 0x00000004ff117819 */ /* 0x000fe40000011611 */
[----:B------:R-:W-:Y:S02]  /*1a40*/  SHF.R.U32.HI R55, RZ, 0x4, R55 ;  /* 0x00000004ff377819 */ /* 0x000fe40000011637 */
[----:B------:R-:W-:Y:S02]  /*1a50*/  SHF.R.U32.HI R33, RZ, 0x4, R33 ;  /* 0x00000004ff217819 */ /* 0x000fe40000011621 */
[----:B------:R-:W-:Y:S02]  /*1a60*/  SHF.R.U32.HI R51, RZ, 0x4, R51 ;  /* 0x00000004ff337819 */ /* 0x000fe40000011633 */
[----:B------:R-:W-:Y:S02]  /*1a70*/  SHF.R.U32.HI R31, RZ, 0x4, R31 ;  /* 0x00000004ff1f7819 */ /* 0x000fe4000001161f */
[----:B------:R-:W-:-:S02]  /*1a80*/  SHF.R.U32.HI R35, RZ, 0x4, R35 ;  /* 0x00000004ff237819 */ /* 0x000fc40000011623 */
[----:B------:R-:W-:Y:S02]  /*1a90*/  SHF.R.U32.HI R49, RZ, 0x4, R49 ;  /* 0x00000004ff317819 */ /* 0x000fe40000011631 */
[----:B------:R-:W-:Y:S02]  /*1aa0*/  SHF.R.U32.HI R39, RZ, 0x4, R39 ;  /* 0x00000004ff277819 */ /* 0x000fe40000011627 */
[----:B------:R-:W-:Y:S02]  /*1ab0*/  FSEL R11, R30, RZ, P1 ;  /* 0x000000ff1e0b7208 */ /* 0x000fe40000800000 */
[----:B------:R-:W-:Y:S02]  /*1ac0*/  SHF.R.U32.HI R43, RZ, 0x4, R43 ;  /* 0x00000004ff2b7819 */ /* 0x000fe4000001162b */
[----:B------:R-:W-:Y:S01]  /*1ad0*/  FSETP.GEU.AND P1, PT, R41, RZ, PT ;  /* 0x000000ff2900720b */ /* 0x000fe20003f2e000 */
[----:B------:R-:W-:Y:S01]  /*1ae0*/  IMAD R30, R6, 0x4, R37 ;  /* 0x00000004061e7824 */ /* 0x000fe200078e0225 */
[----:B------:R-:W-:-:S02]  /*1af0*/  LOP3.LUT R29, R29, 0x1c, RZ, 0xc0, !PT ;  /* 0x0000001c1d1d7812 */ /* 0x000fc400078ec0ff */
[----:B------:R-:W-:Y:S02]  /*1b00*/  LOP3.LUT R59, R59, 0x2c, RZ, 0xc0, !PT ;  /* 0x0000002c3b3b7812 */ /* 0x000fe400078ec0ff */
[----:B------:R-:W-:Y:S02]  /*1b10*/  LOP3.LUT R27, R27, 0x4c, RZ, 0xc0, !PT ;  /* 0x0000004c1b1b7812 */ /* 0x000fe400078ec0ff */
[----:B------:R-:W-:Y:S02]  /*1b20*/  LOP3.LUT R57, R57, 0x5c, RZ, 0xc0, !PT ;  /* 0x0000005c39397812 */ /* 0x000fe400078ec0ff */
[----:B------:R-:W-:Y:S02]  /*1b30*/  LOP3.LUT R17, R17, 0x6c, RZ, 0xc0, !PT ;  /* 0x0000006c11117812 */ /* 0x000fe400078ec0ff */
[----:B------:R-:W-:Y:S02]  /*1b40*/  LOP3.LUT R55, R55, 0x7c, RZ, 0xc0, !PT ;  /* 0x0000007c37377812 */ /* 0x000fe400078ec0ff */
[----:B------:R-:W-:-:S02]  /*1b50*/  LOP3.LUT R33, R33, 0x8c, RZ, 0xc0, !PT ;  /* 0x0000008c21217812 */ /* 0x000fc400078ec0ff */
[----:B------:R-:W-:Y:S02]  /*1b60*/  LOP3.LUT R51, R51, 0x9c, RZ, 0xc0, !PT ;  /* 0x0000009c33337812 */ /* 0x000fe400078ec0ff */
[----:B------:R-:W-:Y:S02]  /*1b70*/  LOP3.LUT R31, R31, 0xac, RZ, 0xc0, !PT ;  /* 0x000000ac1f1f7812 */ /* 0x000fe400078ec0ff */
[----:B------:R-:W-:Y:S02]  /*1b80*/  LOP3.LUT R35, R35, 0xcc, RZ, 0xc0, !PT ;  /* 0x000000cc23237812 */ /* 0x000fe400078ec0ff */
[----:B------:R-:W-:Y:S02]  /*1b90*/  LOP3.LUT R49, R49, 0xdc, RZ, 0xc0, !PT ;  /* 0x000000dc31317812 */ /* 0x000fe400078ec0ff */
[----:B------:R-:W-:Y:S02]  /*1ba0*/  LOP3.LUT R39, R39, 0xec, RZ, 0xc0, !PT ;  /* 0x000000ec27277812 */ /* 0x000fe400078ec0ff */
[----:B------:R-:W-:-:S02]  /*1bb0*/  LOP3.LUT R43, R43, 0xfc, RZ, 0xc0, !PT ;  /* 0x000000fc2b2b7812 */ /* 0x000fc400078ec0ff */
[----:B------:R-:W-:Y:S02]  /*1bc0*/  FSEL R37, R41, RZ, P1 ;  /* 0x000000ff29257208 */ /* 0x000fe40000800000 */
[C---:B------:R-:W-:Y:S01]  /*1bd0*/  FSETP.GEU.AND P1, PT, R18.reuse, RZ, PT ;  /* 0x000000ff1200720b */ /* 0x040fe20003f2e000 */
[----:B------:R-:W-:Y:S01]  /*1be0*/  VIADD R29, R29, UR4 ;  /* 0x000000041d1d7c36 */ /* 0x000fe20008000000 */
[----:B------:R0:W-:Y:S01]  /*1bf0*/  STS [R26+0x500], R7 ;  /* 0x000500071a007388 */ /* 0x0001e20000000800 */
[----:B------:R-:W-:Y:S01]  /*1c00*/  VIADD R59, R59, UR4 ;  /* 0x000000043b3b7c36 */ /* 0x000fe20008000000 */
[----:B------:R-:W-:Y:S01]  /*1c10*/  FSEL R41, R18, RZ, P1 ;  /* 0x000000ff12297208 */ /* 0x000fe20000800000 */
[----:B------:R-:W-:Y:S02]  /*1c20*/  VIADD R27, R27, UR4 ;  /* 0x000000041b1b7c36 */ /* 0x000fe40008000000 */
[----:B------:R-:W-:Y:S02]  /*1c30*/  VIADD R57, R57, UR4 ;  /* 0x0000000439397c36 */ /* 0x000fe40008000000 */
[----:B------:R-:W-:-:S02]  /*1c40*/  VIADD R17, R17, UR4 ;  /* 0x0000000411117c36 */ /* 0x000fc40008000000 */
[----:B------:R-:W-:Y:S02]  /*1c50*/  VIADD R55, R55, UR4 ;  /* 0x0000000437377c36 */ /* 0x000fe40008000000 */
[----:B------:R-:W-:Y:S02]  /*1c60*/  VIADD R33, R33, UR4 ;  /* 0x0000000421217c36 */ /* 0x000fe40008000000 */
[----:B------:R-:W-:Y:S02]  /*1c70*/  VIADD R51, R51, UR4 ;  /* 0x0000000433337c36 */ /* 0x000fe40008000000 */
[----:B------:R-:W-:Y:S02]  /*1c80*/  VIADD R31, R31, UR4 ;  /* 0x000000041f1f7c36 */ /* 0x000fe40008000000 */
[----:B------:R-:W-:Y:S02]  /*1c90*/  VIADD R35, R35, UR4 ;  /* 0x0000000423237c36 */ /* 0x000fe40008000000 */
[----:B------:R-:W-:-:S02]  /*1ca0*/  VIADD R49, R49, UR4 ;  /* 0x0000000431317c36 */ /* 0x000fc40008000000 */
[----:B------:R-:W-:Y:S01]  /*1cb0*/  VIADD R39, R39, UR4 ;  /* 0x0000000427277c36 */ /* 0x000fe20008000000 */
[----:B------:R-:W-:Y:S01]  /*1cc0*/  FSETP.GEU.AND P1, PT, R19, RZ, PT ;  /* 0x000000ff1300720b */ /* 0x000fe20003f2e000 */
[----:B------:R-:W-:Y:S01]  /*1cd0*/  VIADD R43, R43, UR4 ;  /* 0x000000042b2b7c36 */ /* 0x000fe20008000000 */
[----:B------:R-:W-:Y:S01]  /*1ce0*/  STS [R5+0x600], R52 ;  /* 0x0006003405007388 */ /* 0x000fe20000000800 */
[C---:B------:R-:W-:Y:S02]  /*1cf0*/  IMAD R29, R6.reuse, 0x4, R29 ;  /* 0x00000004061d7824 */ /* 0x040fe400078e021d */
[C---:B------:R-:W-:Y:S01]  /*1d00*/  IMAD R9, R6.reuse, 0x4, R59 ;  /* 0x0000000406097824 */ /* 0x040fe200078e023b */
[----:B------:R-:W-:Y:S01]  /*1d10*/  STS [R25+0x700], R40 ;  /* 0x0007002819007388 */ /* 0x000fe20000000800 */
[----:B------:R-:W-:Y:S01]  /*1d20*/  IMAD R27, R6, 0x4, R27 ;  /* 0x00000004061b7824 */ /* 0x000fe200078e021b */
[----:B------:R-:W-:Y:S01]  /*1d30*/  FSETP.GTU.AND P0, PT, R52, RZ, PT ;  /* 0x000000ff3400720b */ /* 0x000fe20003f0c000 */
[C---:B------:R-:W-:Y:S01]  /*1d40*/  IMAD R10, R6.reuse, 0x4, R57 ;  /* 0x00000004060a7824 */ /* 0x040fe200078e0239 */
[----:B------:R-:W-:Y:S01]  /*1d50*/  STS [R24+0x800], R45 ;  /* 0x0008002d18007388 */ /* 0x000fe20000000800 */
[----:B------:R-:W-:Y:S01]  /*1d60*/  IMAD R17, R6, 0x4, R17 ;  /* 0x0000000406117824 */ /* 0x000fe200078e0211 */
[----:B0-----:R-:W-:Y:S01]  /*1d70*/  LOP3.LUT R26, R4, 0xc, RZ, 0xfc, !PT ;  /* 0x0000000c041a7812 */ /* 0x001fe200078efcff */
[C---:B------:R-:W-:Y:S01]  /*1d80*/  IMAD R34, R6.reuse, 0x4, R55 ;  /* 0x0000000406227824 */ /* 0x040fe200078e0237 */
[----:B------:R-:W-:Y:S01]  /*1d90*/  STS [R23+0x900], R42 ;  /* 0x0009002a17007388 */ /* 0x000fe20000000800 */
[C---:B------:R-:W-:Y:S01]  /*1da0*/  IMAD R33, R6.reuse, 0x4, R33 ;  /* 0x0000000406217824 */ /* 0x040fe200078e0221 */
[----:B------:R-:W-:Y:S01]  /*1db0*/  FSETP.GTU.AND P2, PT, R45, RZ, PT ;  /* 0x000000ff2d00720b */ /* 0x000fe20003f4c000 */
[----:B------:R-:W-:-:S02]  /*1dc0*/  IMAD R32, R6, 0x4, R51 ;  /* 0x0000000406207824 */ /* 0x000fc400078e0233 */
[C---:B------:R-:W-:Y:S02]  /*1dd0*/  IMAD R31, R6.reuse, 0x4, R31 ;  /* 0x00000004061f7824 */ /* 0x040fe400078e021f */
[C---:B------:R-:W-:Y:S02]  /*1de0*/  IMAD R35, R6.reuse, 0x4, R35 ;  /* 0x0000000406237824 */ /* 0x040fe400078e0223 */
[C---:B------:R-:W-:Y:S02]  /*1df0*/  IMAD R36, R6.reuse, 0x4, R49 ;  /* 0x0000000406247824 */ /* 0x040fe400078e0231 */
[C---:B------:R-:W-:Y:S01]  /*1e00*/  IMAD R39, R6.reuse, 0x4, R39 ;  /* 0x0000000406277824 */ /* 0x040fe200078e0227 */
[----:B------:R0:W-:Y:S01]  /*1e10*/  STS [R22+0xa00], R47 ;  /* 0x000a002f16007388 */ /* 0x0001e20000000800 */
[----:B------:R-:W-:Y:S01]  /*1e20*/  IMAD R6, R6, 0x4, R43 ;  /* 0x0000000406067824 */ /* 0x000fe200078e022b */
[----:B------:R-:W-:Y:S01]  /*1e30*/  FSEL R43, R19, RZ, P1 ;  /* 0x000000ff132b7208 */ /* 0x000fe20000800000 */
[----:B------:R-:W-:Y:S01]  /*1e40*/  ULDC.64 UR4, c[0x0][0x240] ;  /* 0x0000900000047ab9 */ /* 0x000fe20000000a00 */
[----:B------:R1:W-:Y:S04]  /*1e50*/  STS [R21+0xb00], R46 ;  /* 0x000b002e15007388 */ /* 0x0003e80000000800 */
[----:B------:R-:W-:Y:S04]  /*1e60*/  STS [R12+0xc00], R11 ;  /* 0x000c000b0c007388 */ /* 0x000fe80000000800 */
[----:B------:R-:W-:Y:S04]  /*1e70*/  STS [R20+0xd00], R37 ;  /* 0x000d002514007388 */ /* 0x000fe80000000800 */
[----:B------:R-:W-:Y:S04]  /*1e80*/  STS [R8+0xe00], R41 ;  /* 0x000e002908007388 */ /* 0x000fe80000000800 */
[----:B------:R2:W-:Y:S01]  /*1e90*/  STS [R2+0xf00], R43 ;  /* 0x000f002b02007388 */ /* 0x0005e20000000800 */
[----:B------:R-:W-:Y:S01]  /*1ea0*/  BAR.SYNC.DEFER_BLOCKING 0x0 ;  /* 0x0000000000007b1d */ /* 0x000fe20000010000 */
[----:B------:R-:W-:-:S02]  /*1eb0*/  FSETP.GTU.AND P1, PT, R40, RZ, PT ;  /* 0x000000ff2800720b */ /* 0x000fc40003f2c000 */
[C---:B0-----:R-:W-:Y:S02]  /*1ec0*/  LOP3.LUT R22, R4.reuse, 0x14, RZ, 0xfc, !PT ;  /* 0x0000001404167812 */ /* 0x041fe400078efcff */
[----:B------:R-:W-:Y:S02]  /*1ed0*/  LOP3.LUT R40, R4, 0x8, RZ, 0xfc, !PT ;  /* 0x0000000804287812 */ /* 0x000fe400078efcff */
[----:B------:R-:W-:Y:S01]  /*1ee0*/  P2R R48, PR, RZ, 0x2 ;  /* 0x00000002ff307803 */ /* 0x000fe20000000000 */
[--C-:B------:R-:W-:Y:S01]  /*1ef0*/  IMAD R59, R22, 0x33, R3.reuse ;  /* 0x00000033163b7824 */ /* 0x100fe200078e0203 */
[----:B------:R-:W-:Y:S01]  /*1f00*/  FSETP.GTU.AND P1, PT, R44, RZ, PT ;  /* 0x000000ff2c00720b */ /* 0x000fe20003f2c000 */
[--C-:B------:R-:W-:Y:S01]  /*1f10*/  IMAD R22, R26, 0x33, R3.reuse ;  /* 0x000000331a167824 */ /* 0x100fe200078e0203 */
[----:B------:R-:W-:Y:S01]  /*1f20*/  P2R R5, PR, RZ, 0x1 ;  /* 0x00000001ff057803 */ /* 0x000fe20000000000 */
[----:B------:R-:W-:Y:S01]  /*1f30*/  IMAD R26, R40, 0x33, R3 ;  /* 0x00000033281a7824 */ /* 0x000fe200078e0203 */
[----:B------:R-:W-:-:S02]  /*1f40*/  FSETP.GTU.AND P3, PT, R42, RZ, PT ;  /* 0x000000ff2a00720b */ /* 0x000fc40003f6c000 */
[----:B------:R-:W-:Y:S02]  /*1f50*/  FSETP.GTU.AND P0, PT, R53, RZ, PT ;  /* 0x000000ff3500720b */ /* 0x000fe40003f0c000 */
[C---:B------:R-:W-:Y:S02]  /*1f60*/  LOP3.LUT R55, R4.reuse, 0x38, RZ, 0xfc, !PT ;  /* 0x0000003804377812 */ /* 0x040fe400078efcff */
[C---:B------:R-:W-:Y:S02]  /*1f70*/  LOP3.LUT R57, R4.reuse, 0x34, RZ, 0xfc, !PT ;  /* 0x0000003404397812 */ /* 0x040fe400078efcff */
[C---:B------:R-:W-:Y:S02]  /*1f80*/  LOP3.LUT R51, R4.reuse, 0x30, RZ, 0xfc, !PT ;  /* 0x0000003004337812 */ /* 0x040fe400078efcff */
[C---:B------:R-:W-:Y:S01]  /*1f90*/  LOP3.LUT R49, R4.reuse, 0x2c, RZ, 0xfc, !PT ;  /* 0x0000002c04317812 */ /* 0x040fe200078efcff */
[----:B------:R-:W0:Y:S01]  /*1fa0*/  LDS R28, [R28] ;  /* 0x000000001c1c7984 */ /* 0x000e220000000800 */
[----:B------:R-:W-:-:S02]  /*1fb0*/  LOP3.LUT R24, R4, 0x10, RZ, 0xfc, !PT ;  /* 0x0000001004187812 */ /* 0x000fc400078efcff */
[----:B------:R-:W-:Y:S01]  /*1fc0*/  FSETP.GTU.AND P5, PT, R46, RZ, PT ;  /* 0x000000ff2e00720b */ /* 0x000fe20003fac000 */
[----:B------:R-:W3:Y:S01]  /*1fd0*/  LDS R29, [R29+0x400] ;  /* 0x000400001d1d7984 */ /* 0x000ee20000000800 */
[----:B------:R-:W-:Y:S02]  /*1fe0*/  SEL R40, RZ, 0x1, P1 ;  /* 0x00000001ff287807 */ /* 0x000fe40000800000 */
[C---:B------:R-:W-:Y:S02]  /*1ff0*/  LOP3.LUT R60, R4.reuse, 0x28, RZ, 0xfc, !PT ;  /* 0x00000028043c7812 */ /* 0x040fe400078efcff */
[C---:B------:R-:W-:Y:S02]  /*2000*/  LOP3.LUT R58, R4.reuse, 0x24, RZ, 0xfc, !PT ;  /* 0x00000024043a7812 */ /* 0x040fe400078efcff */
[C---:B------:R-:W-:Y:S02]  /*2010*/  LOP3.LUT R56, R4.reuse, 0x20, RZ, 0xfc, !PT ;  /* 0x0000002004387812 */ /* 0x040fe400078efcff */
[----:B------:R-:W-:-:S02]  /*2020*/  LOP3.LUT R54, R4, 0x1c, RZ, 0xfc, !PT ;  /* 0x0000001c04367812 */ /* 0x000fc400078efcff */
[C---:B------:R-:W-:Y:S02]  /*2030*/  LOP3.LUT R18, R4.reuse, 0x18, RZ, 0xfc, !PT ;  /* 0x0000001804127812 */ /* 0x040fe400078efcff */
[----:B------:R-:W-:Y:S02]  /*2040*/  P2R R50, PR, RZ, 0x4 ;  /* 0x00000004ff327803 */ /* 0x000fe40000000000 */
[----:B------:R-:W-:Y:S01]  /*2050*/  FSETP.GTU.AND P4, PT, R47, RZ, PT ;  /* 0x000000ff2f00720b */ /* 0x000fe20003f8c000 */
[C---:B------:R-:W-:Y:S01]  /*2060*/  IMAD R19, R4.reuse, 0x33, R3 ;  /* 0x0000003304137824 */ /* 0x040fe200078e0203 */
[C---:B------:R-:W-:Y:S01]  /*2070*/  LOP3.LUT R42, R4.reuse, 0x4, RZ, 0xfc, !PT ;  /* 0x00000004042a7812 */ /* 0x040fe200078efcff */
[----:B------:R-:W4:Y:S01]  /*2080*/  LDS R9, [R9+0x800] ;  /* 0x0008000009097984 */ /* 0x000f220000000800 */
[----:B-1----:R-:W-:Y:S02]  /*2090*/  LOP3.LUT R46, R4, 0x3c, RZ, 0xfc, !PT ;  /* 0x0000003c042e7812 */ /* 0x002fe400078efcff */
[----:B------:R-:W-:Y:S01]  /*20a0*/  ISETP.NE.AND P1, PT, R48, RZ, PT ;  /* 0x000000ff3000720c */ /* 0x000fe20003f25270 */
[----:B------:R-:W-:Y:S01]  /*20b0*/  LDS R20, [R10+0x1400] ;  /* 0x001400000a147984 */ /* 0x000fe20000000800 */
[----:B------:R-:W-:-:S02]  /*20c0*/  P2R R52, PR, RZ, 0x8 ;  /* 0x00000008ff347803 */ /* 0x000fc40000000000 */
[----:B------:R-:W-:Y:S01]  /*20d0*/  SEL R53, RZ, 0x1, P0 ;  /* 0x00000001ff357807 */ /* 0x000fe20000000000 */
[----:B------:R-:W-:Y:S01]  /*20e0*/  LDS R17, [R17+0x1800] ;  /* 0x0018000011117984 */ /* 0x000fe20000000800 */
[----:B------:R-:W-:Y:S02]  /*20f0*/  FSETP.GTU.AND P3, PT, R38, RZ, PT ;  /* 0x000000ff2600720b */ /* 0x000fe40003f6c000 */
[----:B------:R-:W-:Y:S01]  /*2100*/  FSETP.GTU.AND P2, PT, R13, RZ, PT ;  /* 0x000000ff0d00720b */ /* 0x000fe20003f4c000 */
[----:B------:R-:W-:Y:S01]  /*2110*/  LDS R34, [R34+0x1c00] ;  /* 0x001c000022227984 */ /* 0x000fe20000000800 */
[----:B------:R-:W-:Y:S01]  /*2120*/  ISETP.NE.AND P0, PT, R5, RZ, PT ;  /* 0x000000ff0500720c */ /* 0x000fe20003f05270 */
[--C-:B------:R-:W-:Y:S01]  /*2130*/  IMAD R21, R55, 0x33, R3.reuse ;  /* 0x0000003337157824 */ /* 0x100fe200078e0203 */
[----:B------:R-:W-:Y:S01]  /*2140*/  SEL R38, RZ, 0x1, P1 ;  /* 0x00000001ff267807 */ /* 0x000fe20000800000 */
[--C-:B------:R-:W-:Y:S01]  /*2150*/  IMAD R25, R57, 0x33, R3.reuse ;  /* 0x0000003339197824 */ /* 0x100fe200078e0203 */
[----:B------:R-:W-:Y:S01]  /*2160*/  ISETP.GE.AND P6, PT, R3, 0x33, PT ;  /* 0x000000330300780c */ /* 0x000fe20003fc6270 */
[--C-:B------:R-:W-:Y:S01]  /*2170*/  IMAD R45, R51, 0x33, R3.reuse ;  /* 0x00000033332d7824 */ /* 0x100fe200078e0203 */
[----:B------:R-:W-:Y:S01]  /*2180*/  FSETP.GTU.AND P1, PT, R7, RZ, PT ;  /* 0x000000ff0700720b */ /* 0x000fe20003f2c000 */
[--C-:B------:R-:W-:Y:S01]  /*2190*/  IMAD R47, R49, 0x33, R3.reuse ;  /* 0x00000033312f7824 */ /* 0x100fe200078e0203 */
[----:B------:R-:W-:Y:S01]  /*21a0*/  LDS R33, [R33+0x2000] ;  /* 0x0020000021217984 */ /* 0x000fe20000000800 */
[--C-:B------:R-:W-:Y:S01]  /*21b0*/  IMAD R61, R24, 0x33, R3.reuse ;  /* 0x00000033183d7824 */ /* 0x100fe200078e0203 */
[----:B------:R-:W-:Y:S01]  /*21c0*/  SEL R44, RZ, 0x1, P2 ;  /* 0x00000001ff2c7807 */ /* 0x000fe20001000000 */
[--C-:B------:R-:W-:Y:S01]  /*21d0*/  IMAD R49, R60, 0x33, R3.reuse ;  /* 0x000000333c317824 */ /* 0x100fe200078e0203 */
[----:B------:R-:W-:Y:S01]  /*21e0*/  SEL R7, RZ, 0x1, P0 ;  /* 0x00000001ff077807 */ /* 0x000fe20000000000 */
[--C-:B------:R-:W-:Y:S01]  /*21f0*/  IMAD R51, R58, 0x33, R3.reuse ;  /* 0x000000333a337824 */ /* 0x100fe200078e0203 */
[----:B------:R-:W1:Y:S01]  /*2200*/  LDC.64 R4, c[0x0][0x238] ;  /* 0x00008e00ff047b82 */ /* 0x000e620000000a00 */
[--C-:B------:R-:W-:Y:S01]  /*2210*/  IMAD R55, R56, 0x33, R3.reuse ;  /* 0x0000003338377824 */ /* 0x100fe200078e0203 */
[----:B------:R-:W-:Y:S01]  /*2220*/  LDS R32, [R32+0x2400] ;  /* 0x0024000020207984 */ /* 0x000fe20000000800 */
[----:B------:R-:W-:-:S02]  /*2230*/  IMAD R23, R54, 0x33, R3 ;  /* 0x0000003336177824 */ /* 0x000fc400078e0203 */
[--C-:B------:R-:W-:Y:S01]  /*2240*/  IMAD R57, R18, 0x33, R3.reuse ;  /* 0x0000003312397824 */ /* 0x100fe200078e0203 */
[----:B------:R-:W-:Y:S01]  /*2250*/  LDS R31, [R31+0x2800] ;  /* 0x002800001f1f7984 */ /* 0x000fe20000000800 */
[--C-:B------:R-:W-:Y:S02]  /*2260*/  IMAD R42, R42, 0x33, R3.reuse ;  /* 0x000000332a2a7824 */ /* 0x100fe400078e0203 */
[----:B------:R-:W-:Y:S01]  /*2270*/  IMAD R24, R46, 0x33, R3 ;  /* 0x000000332e187824 */ /* 0x000fe200078e0203 */
[----:B------:R-:W-:Y:S01]  /*2280*/  SEL R3, RZ, 0x1, P3 ;  /* 0x00000001ff037807 */ /* 0x000fe20001800000 */
[----:B------:R-:W-:Y:S01]  /*2290*/  LDS R30, [R30+0x2c00] ;  /* 0x002c00001e1e7984 */ /* 0x000fe20000000800 */
[----:B------:R-:W-:-:S03]  /*22a0*/  ISETP.NE.AND P0, PT, R15, RZ, PT ;  /* 0x000000ff0f00720c */ /* 0x000fc60003f05270 */
[----:B------:R-:W5:Y:S01]  /*22b0*/  LDS R15, [R16+0xc00] ;  /* 0x000c0000100f7984 */ /* 0x000f620000000800 */
[----:B--2---:R-:W-:Y:S02]  /*22c0*/  PRMT R2, R44, 0x3340, R3 ;  /* 0x000033402c027816 */ /* 0x004fe40000000003 */
[----:B------:R-:W-:Y:S01]  /*22d0*/  PRMT R3, R53, 0x3340, R40 ;  /* 0x0000334035037816 */ /* 0x000fe20000000028 */
[----:B------:R-:W-:Y:S04]  /*22e0*/  LDS R35, [R35+0x3000] ;  /* 0x0030000023237984 */ /* 0x000fe80000000800 */
[----:B------:R2:W4:Y:S04]  /*22f0*/  LDS R53, [R27+0x1000] ;  /* 0x001000001b357984 */ /* 0x0005280000000800 */
[----:B------:R-:W4:Y:S04]  /*2300*/  LDS R36, [R36+0x3400] ;  /* 0x0034000024247984 */ /* 0x000f280000000800 */
[----:B------:R-:W4:Y:S04]  /*2310*/  LDS R39, [R39+0x3800] ;  /* 0x0038000027277984 */ /* 0x000f280000000800 */
[----:B------:R-:W4:Y:S01]  /*2320*/  LDS R6, [R6+0x3c00] ;  /* 0x003c000006067984 */ /* 0x000f220000000800 */
[----:B-1----:R-:W-:Y:S01]  /*2330*/  IMAD.WIDE R18, R19, 0x4, R4 ;  /* 0x0000000413127825 */ /* 0x002fe200078e0204 */
[----:B------:R-:W-:-:S03]  /*2340*/  SEL R46, RZ, 0x1, P1 ;  /* 0x00000001ff2e7807 */ /* 0x000fc60000800000 */
[--C-:B------:R-:W-:Y:S01]  /*2350*/  IMAD.WIDE R12, R42, 0x4, R4.reuse ;  /* 0x000000042a0c7825 */ /* 0x100fe200078e0204 */
[----:B------:R-:W-:Y:S01]  /*2360*/  FSETP.GTU.AND P1, PT, R14, RZ, PT ;  /* 0x000000ff0e00720b */ /* 0x000fe20003f2c000 */
[----:B0-----:R0:W-:Y:S01]  /*2370*/  @!P6 STG.E desc[UR6][R18.64], R28 ;  /* 0x0000001c1200e986 */ /* 0x0011e2000c101906 */
[----:B------:R-:W-:Y:S01]  /*2380*/  ISETP.NE.AND P3, PT, R52, RZ, PT ;  /* 0x000000ff3400720c */ /* 0x000fe20003f65270 */
[----:B--2---:R-:W-:Y:S01]  /*2390*/  IMAD.WIDE R26, R26, 0x4, R4 ;  /* 0x000000041a1a7825 */ /* 0x004fe200078e0204 */
[----:B------:R-:W-:Y:S01]  /*23a0*/  ISETP.NE.AND P2, PT, R50, RZ, PT ;  /* 0x000000ff3200720c */ /* 0x000fe20003f45270 */
[----:B---3--:R1:W-:Y:S01]  /*23b0*/  @!P6 STG.E desc[UR6][R12.64], R29 ;  /* 0x0000001d0c00e986 */ /* 0x0083e2000c101906 */
[----:B------:R-:W-:Y:S02]  /*23c0*/  SEL R14, RZ, 0x1, P3 ;  /* 0x00000001ff0e7807 */ /* 0x000fe40001800000 */
[----:B------:R-:W-:Y:S02]  /*23d0*/  FSETP.GTU.AND P3, PT, R43, RZ, PT ;  /* 0x000000ff2b00720b */ /* 0x000fe40003f6c000 */
[----:B0-----:R-:W-:-:S02]  /*23e0*/  SEL R19, RZ, 0x1, P1 ;  /* 0x00000001ff137807 */ /* 0x001fc40000800000 */
[----:B------:R-:W-:Y:S02]  /*23f0*/  FSETP.GTU.AND P1, PT, R11, RZ, PT ;  /* 0x000000ff0b00720b */ /* 0x000fe40003f2c000 */
[----:B-1----:R-:W-:Y:S01]  /*2400*/  SEL R12, RZ, 0x1, P5 ;  /* 0x00000001ff0c7807 */ /* 0x002fe20002800000 */
[----:B------:R-:W-:Y:S01]  /*2410*/  IMAD.WIDE R10, R22, 0x4, R4 ;  /* 0x00000004160a7825 */ /* 0x000fe200078e0204 */
[----:B------:R-:W-:Y:S02]  /*2420*/  FSETP.GTU.AND P5, PT, R37, RZ, PT ;  /* 0x000000ff2500720b */ /* 0x000fe40003fac000 */
[----:B------:R-:W-:Y:S02]  /*2430*/  SEL R13, RZ, 0x1, P4 ;  /* 0x00000001ff0d7807 */ /* 0x000fe40002000000 */
[----:B------:R-:W-:Y:S02]  /*2440*/  FSETP.GTU.AND P4, PT, R41, RZ, PT ;  /* 0x000000ff2900720b */ /* 0x000fe40003f8c000 */
[----:B------:R-:W-:Y:S01]  /*2450*/  SEL R37, RZ, 0x1, P2 ;  /* 0x00000001ff257807 */ /* 0x000fe20001000000 */
[----:B----4-:R0:W-:Y:S01]  /*2460*/  @!P6 STG.E desc[UR6][R26.64], R9 ;  /* 0x000000091a00e986 */ /* 0x0101e2000c101906 */
[----:B------:R-:W-:Y:S01]  /*2470*/  PRMT R16, R13, 0x3340, R12 ;  /* 0x000033400d107816 */ /* 0x000fe2000000000c */
[----:B------:R-:W-:Y:S01]  /*2480*/  IMAD.WIDE R12, R61, 0x4, R4 ;  /* 0x000000043d0c7825 */ /* 0x000fe200078e0204 */
[----:B------:R-:W-:-:S02]  /*2490*/  SEL R22, RZ, 0x1, P5 ;  /* 0x00000001ff167807 */ /* 0x000fc40002800000 */
[----:B------:R-:W-:Y:S01]  /*24a0*/  SEL R41, RZ, 0x1, P1 ;  /* 0x00000001ff297807 */ /* 0x000fe20000800000 */
[----:B-----5:R1:W-:Y:S01]  /*24b0*/  @!P6 STG.E desc[UR6][R10.64], R15 ;  /* 0x0000000f0a00e986 */ /* 0x0203e2000c101906 */
[----:B------:R-:W-:Y:S02]  /*24c0*/  PRMT R7, R7, 0x3340, R38 ;  /* 0x0000334007077816 */ /* 0x000fe40000000026 */
[----:B------:R-:W-:Y:S01]  /*24d0*/  PRMT R8, R19, 0x3340, R46 ;  /* 0x0000334013087816 */ /* 0x000fe2000000002e */
[----:B------:R-:W-:Y:S01]  /*24e0*/  IMAD.WIDE R18, R59, 0x4, R4 ;  /* 0x000000043b127825 */ /* 0x000fe200078e0204 */
[----:B------:R-:W-:Y:S02]  /*24f0*/  SEL R38, RZ, 0x1, P3 ;  /* 0x00000001ff267807 */ /* 0x000fe40001800000 */
[----:B------:R-:W-:Y:S02]  /*2500*/  SEL R29, RZ, 0x1, P4 ;  /* 0x00000001ff1d7807 */ /* 0x000fe40002000000 */
[----:B------:R-:W-:-:S02]  /*2510*/  PRMT R37, R37, 0x3340, R14 ;  /* 0x0000334025257816 */ /* 0x000fc4000000000e */
[----:B0-----:R-:W-:Y:S01]  /*2520*/  PRMT R9, R41, 0x3340, R22 ;  /* 0x0000334029097816 */ /* 0x001fe20000000016 */
[----:B-1----:R-:W-:Y:S01]  /*2530*/  IMAD.WIDE R10, R57, 0x4, R4 ;  /* 0x00000004390a7825 */ /* 0x002fe200078e0204 */
[----:B------:R-:W-:Y:S01]  /*2540*/  PRMT R38, R29, 0x3340, R38 ;  /* 0x000033401d267816 */ /* 0x000fe20000000026 */
[----:B------:R0:W-:Y:S02]  /*2550*/  @!P6 STG.E desc[UR6][R12.64], R53 ;  /* 0x000000350c00e986 */ /* 0x0001e4000c101906 */
[--C-:B------:R-:W-:Y:S02]  /*2560*/  IMAD.WIDE R14, R23, 0x4, R4.reuse ;  /* 0x00000004170e7825 */ /* 0x100fe400078e0204 */
[----:B------:R-:W-:Y:S02]  /*2570*/  @!P6 STG.E desc[UR6][R18.64], R20 ;  /* 0x000000141200e986 */ /* 0x000fe4000c101906 */
[--C-:B------:R-:W-:Y:S02]  /*2580*/  IMAD.WIDE R22, R55, 0x4, R4.reuse ;  /* 0x0000000437167825 */ /* 0x100fe400078e0204 */
[----:B------:R-:W-:Y:S02]  /*2590*/  @!P6 STG.E desc[UR6][R10.64], R17 ;  /* 0x000000110a00e986 */ /* 0x000fe4000c101906 */
[----:B------:R-:W-:-:S02]  /*25a0*/  IMAD.WIDE R26, R51, 0x4, R4 ;  /* 0x00000004331a7825 */ /* 0x000fc400078e0204 */
[----:B------:R1:W-:Y:S02]  /*25b0*/  @!P6 STG.E desc[UR6][R14.64], R34 ;  /* 0x000000220e00e986 */ /* 0x0003e4000c101906 */
[--C-:B------:R-:W-:Y:S02]  /*25c0*/  IMAD.WIDE R28, R49, 0x4, R4.reuse ;  /* 0x00000004311c7825 */ /* 0x100fe400078e0204 */
[----:B------:R2:W-:Y:S02]  /*25d0*/  @!P6 STG.E desc[UR6][R22.64], R33 ;  /* 0x000000211600e986 */ /* 0x0005e4000c101906 */
[--C-:B------:R-:W-:Y:S02]  /*25e0*/  IMAD.WIDE R40, R47, 0x4, R4.reuse ;  /* 0x000000042f287825 */ /* 0x100fe400078e0204 */
[----:B------:R2:W-:Y:S02]  /*25f0*/  @!P6 STG.E desc[UR6][R26.64], R32 ;  /* 0x000000201a00e986 */ /* 0x0005e4000c101906 */
[----:B------:R-:W-:-:S02]  /*2600*/  IMAD.WIDE R42, R45, 0x4, R4 ;  /* 0x000000042d2a7825 */ /* 0x000fc400078e0204 */
[----:B------:R2:W-:Y:S02]  /*2610*/  @!P6 STG.E desc[UR6][R28.64], R31 ;  /* 0x0000001f1c00e986 */ /* 0x0005e4000c101906 */
[--C-:B------:R-:W-:Y:S02]  /*2620*/  IMAD.WIDE R44, R25, 0x4, R4.reuse ;  /* 0x00000004192c7825 */ /* 0x100fe400078e0204 */
[----:B------:R2:W-:Y:S02]  /*2630*/  @!P6 STG.E desc[UR6][R40.64], R30 ;  /* 0x0000001e2800e986 */ /* 0x0005e4000c101906 */
[--C-:B------:R-:W-:Y:S02]  /*2640*/  IMAD.WIDE R46, R21, 0x4, R4.reuse ;  /* 0x00000004152e7825 */ /* 0x100fe400078e0204 */
[----:B------:R2:W-:Y:S02]  /*2650*/  @!P6 STG.E desc[UR6][R42.64], R35 ;  /* 0x000000232a00e986 */ /* 0x0005e4000c101906 */
[----:B------:R-:W-:Y:S01]  /*2660*/  IMAD.WIDE R24, R24, 0x4, R4 ;  /* 0x0000000418187825 */ /* 0x000fe200078e0204 */
[----:B------:R-:W-:Y:S01]  /*2670*/  IADD3 R4, P1, R0, UR4, RZ ;  /* 0x0000000400047c10 */ /* 0x000fe2000ff3e0ff */
[----:B------:R2:W-:Y:S03]  /*2680*/  @!P6 STG.E desc[UR6][R44.64], R36 ;  /* 0x000000242c00e986 */ /* 0x0005e6000c101906 */
[----:B------:R-:W-:Y:S01]  /*2690*/  LEA.HI.X.SX32 R5, R0, UR5, 0x1, P1 ;  /* 0x0000000500057c11 */ /* 0x000fe200088f0eff */
[----:B------:R2:W-:Y:S01]  /*26a0*/  @!P6 STG.E desc[UR6][R46.64], R39 ;  /* 0x000000272e00e986 */ /* 0x0005e2000c101906 */
[----:B0-----:R-:W-:-:S03]  /*26b0*/  PRMT R12, R3, 0x5410, R2 ;  /* 0x00005410030c7816 */ /* 0x001fc60000000002 */
[----:B------:R2:W-:Y:S01]  /*26c0*/  @!P6 STG.E desc[UR6][R24.64], R6 ;  /* 0x000000061800e986 */ /* 0x0005e2000c101906 */
[----:B------:R-:W-:Y:S02]  /*26d0*/  PRMT R13, R8, 0x5410, R7 ;  /* 0x00005410080d7816 */ /* 0x000fe40000000007 */
[----:B-1----:R-:W-:Y:S02]  /*26e0*/  PRMT R14, R37, 0x5410, R16 ;  /* 0x00005410250e7816 */ /* 0x002fe40000000010 */
[----:B------:R-:W-:Y:S01]  /*26f0*/  PRMT R15, R9, 0x5410, R38 ;  /* 0x00005410090f7816 */ /* 0x000fe20000000026 */
[----:B------:R-:W-:Y:S06]  /*2700*/  @P0 EXIT ;  /* 0x000000000000094d */ /* 0x000fec0003800000 */
[----:B------:R-:W-:Y:S01]  /*2710*/  STG.E.128 desc[UR6][R4.64], R12 ;  /* 0x0000000c04007986 */ /* 0x000fe2000c101d06 */
[----:B------:R-:W-:Y:S05]  /*2720*/  EXIT ;  /* 0x000000000000794d */ /* 0x000fea0003800000 */
.L_x_0:
[----:B------:R-:W-:-:S00]  /*2730*/  BRA `(.L_x_0) ;  /* 0xfffffffc00fc7947 */ /* 0x000fc0000383ffff */
[----:B------:R-:W-:-:S00]  /*2740*/  NOP ;  /* 0x0000000000007918 */ /* 0x000fc00000000000 */
        /* <DEDUP_REMOVED lines=11> */
.L_x_1:


//--------------------- .nv.global.init           --------------------------
	.section	.nv.global.init,"aw",@progbits
.nv.global.init:
	.type		_$_str,@object
	.size		_$_str,(_$_str_$_2 - _$_str)
_$_str:
        /*0000*/ 	.byte	0x5f, 0x5f, 0x43, 0x55, 0x44, 0x41, 0x5f, 0x46, 0x54, 0x5a, 0x00
	.type		_$_str_$_2,@object
	.size		_$_str_$_2,(.L_1 - _$_str_$_2)
_$_str_$_2:
        /*000b*/ 	.byte	0x5f, 0x5f, 0x43, 0x55, 0x44, 0x41, 0x5f, 0x50, 0x52, 0x45, 0x43, 0x5f, 0x53, 0x51, 0x52, 0x54
        /*001b*/ 	.byte	0x00
.L_1:


//--------------------- .nv.shared.triton_poi_fused__native_batch_norm_legit_no_training_relu_threshold_backward_19 --------------------------
	.section	.nv.shared.triton_poi_fused__native_batch_norm_legit_no_training_relu_threshold_backward_19,"aw",@nobits
	.sectionflags	@""
	.align	16
	.zero		1024


//--------------------- .nv.constant0.triton_poi_fused__native_batch_norm_legit_no_training_relu_threshold_backward_19 --------------------------
	.section	.nv.constant0.triton_poi_fused__native_batch_norm_legit_no_training_relu_threshold_backward_19,"a",@progbits
	.sectionflags	@""
	.align	4
.nv.constant0.triton_poi_fused__native_batch_norm_legit_no_training_relu_threshold_backward_19:
	.zero		592
